//
// Generated by NVIDIA NVVM Compiler
//
// Compiler Build ID: CL-36424714
// Cuda compilation tools, release 13.0, V13.0.88
// Based on NVVM 20.0.0
//

.version 9.0
.target sm_100
.address_size 64

	// .globl	test_knl_1

.visible .entry test_knl_1(
	.param .u64 .ptr .align 1 test_knl_1_param_0,
	.param .u64 .ptr .align 1 test_knl_1_param_1,
	.param .u32 test_knl_1_param_2
)
{
	.reg .b32 	%r<5>;
	.reg .b32 	%f<2>;
	.reg .b64 	%rd<8>;

	ld.param.u64 	%rd1, [test_knl_1_param_0];
	ld.param.u64 	%rd2, [test_knl_1_param_1];
	cvta.to.global.u64 	%rd3, %rd2;
	cvta.to.global.u64 	%rd4, %rd1;
	mov.u32 	%r1, %tid.x;
	mov.u32 	%r2, %ctaid.x;
	mov.u32 	%r3, %ntid.x;
	mad.lo.s32 	%r4, %r2, %r3, %r1;
	mul.wide.s32 	%rd5, %r4, 4;
	add.s64 	%rd6, %rd4, %rd5;
	ld.global.f32 	%f1, [%rd6];
	add.s64 	%rd7, %rd3, %rd5;
	st.global.f32 	[%rd7], %f1;
	ret;

}
	// .globl	test_knl_2
.visible .entry test_knl_2(
	.param .u64 .ptr .align 1 test_knl_2_param_0,
	.param .u64 .ptr .align 1 test_knl_2_param_1,
	.param .u64 .ptr .align 1 test_knl_2_param_2,
	.param .u64 .ptr .align 1 test_knl_2_param_3,
	.param .u64 .ptr .align 1 test_knl_2_param_4,
	.param .u32 test_knl_2_param_5,
	.param .u32 test_knl_2_param_6,
	.param .u32 test_knl_2_param_7
)
{
	.reg .b32 	%r<5>;
	.reg .b32 	%f<2>;
	.reg .b64 	%rd<8>;

	ld.param.u64 	%rd1, [test_knl_2_param_0];
	ld.param.u64 	%rd2, [test_knl_2_param_1];
	cvta.to.global.u64 	%rd3, %rd2;
	cvta.to.global.u64 	%rd4, %rd1;
	mov.u32 	%r1, %tid.x;
	mov.u32 	%r2, %ctaid.x;
	mov.u32 	%r3, %ntid.x;
	mad.lo.s32 	%r4, %r2, %r3, %r1;
	mul.wide.s32 	%rd5, %r4, 4;
	add.s64 	%rd6, %rd4, %rd5;
	ld.global.f32 	%f1, [%rd6];
	add.s64 	%rd7, %rd3, %rd5;
	st.global.f32 	[%rd7], %f1;
	ret;

}
	// .globl	test_knl_3
.visible .entry test_knl_3(
	.param .u64 .ptr .align 1 test_knl_3_param_0,
	.param .u64 .ptr .align 1 test_knl_3_param_1,
	.param .u32 test_knl_3_param_2,
	.param .u32 test_knl_3_param_3,
	.param .u32 test_knl_3_param_4
)
{
	.reg .b32 	%r<5>;
	.reg .b32 	%f<2>;
	.reg .b64 	%rd<8>;

	ld.param.u64 	%rd1, [test_knl_3_param_0];
	ld.param.u64 	%rd2, [test_knl_3_param_1];
	cvta.to.global.u64 	%rd3, %rd2;
	cvta.to.global.u64 	%rd4, %rd1;
	mov.u32 	%r1, %tid.x;
	mov.u32 	%r2, %ctaid.x;
	mov.u32 	%r3, %ntid.x;
	mad.lo.s32 	%r4, %r2, %r3, %r1;
	mul.wide.s32 	%rd5, %r4, 4;
	add.s64 	%rd6, %rd4, %rd5;
	ld.global.f32 	%f1, [%rd6];
	add.s64 	%rd7, %rd3, %rd5;
	st.global.f32 	[%rd7], %f1;
	ret;

}
	// .globl	stencil_v_3d
.visible .entry stencil_v_3d(
	.param .u64 .ptr .align 1 stencil_v_3d_param_0,
	.param .u64 .ptr .align 1 stencil_v_3d_param_1,
	.param .u64 .ptr .align 1 stencil_v_3d_param_2,
	.param .u64 .ptr .align 1 stencil_v_3d_param_3,
	.param .u64 .ptr .align 1 stencil_v_3d_param_4,
	.param .u32 stencil_v_3d_param_5,
	.param .u32 stencil_v_3d_param_6,
	.param .u32 stencil_v_3d_param_7,
	.param .u32 stencil_v_3d_param_8,
	.param .u32 stencil_v_3d_param_9,
	.param .u32 stencil_v_3d_param_10
)
{
	.reg .pred 	%p<6>;
	.reg .b32 	%r<93>;
	.reg .b32 	%f<85>;
	.reg .b64 	%rd<48>;

	ld.param.u64 	%rd6, [stencil_v_3d_param_0];
	ld.param.u64 	%rd7, [stencil_v_3d_param_2];
	ld.param.u64 	%rd8, [stencil_v_3d_param_3];
	ld.param.u64 	%rd9, [stencil_v_3d_param_4];
	ld.param.u32 	%r35, [stencil_v_3d_param_5];
	ld.param.u32 	%r41, [stencil_v_3d_param_6];
	ld.param.u32 	%r37, [stencil_v_3d_param_7];
	ld.param.u32 	%r38, [stencil_v_3d_param_8];
	ld.param.u32 	%r39, [stencil_v_3d_param_9];
	ld.param.u32 	%r40, [stencil_v_3d_param_10];
	cvta.to.global.u64 	%rd1, %rd6;
	cvta.to.global.u64 	%rd2, %rd9;
	cvta.to.global.u64 	%rd3, %rd8;
	cvta.to.global.u64 	%rd4, %rd7;
	mov.u32 	%r1, %tid.x;
	mov.u32 	%r42, %ctaid.x;
	mov.u32 	%r43, %ntid.x;
	mul.lo.s32 	%r2, %r42, %r43;
	add.s32 	%r3, %r2, %r1;
	mov.u32 	%r4, %tid.y;
	mov.u32 	%r44, %ctaid.y;
	mov.u32 	%r45, %ntid.y;
	mul.lo.s32 	%r5, %r44, %r45;
	add.s32 	%r46, %r5, %r4;
	setp.ge.s32 	%p1, %r3, %r35;
	setp.ge.s32 	%p2, %r46, %r41;
	or.pred  	%p3, %p1, %p2;
	@%p3 bra 	$L__BB3_4;
	shl.b32 	%r47, %r38, 1;
	add.s32 	%r7, %r47, %r35;
	shl.b32 	%r48, %r39, 1;
	add.s32 	%r8, %r48, %r41;
	add.s32 	%r49, %r40, -4;
	add.s32 	%r50, %r39, %r46;
	mad.lo.s32 	%r9, %r8, %r49, %r50;
	setp.lt.s32 	%p4, %r37, 1;
	@%p4 bra 	$L__BB3_4;
	ld.global.f32 	%f19, [%rd4];
	ld.global.f32 	%f20, [%rd3];
	ld.global.f32 	%f21, [%rd2];
	add.s32 	%r51, %r38, %r3;
	add.s32 	%r52, %r9, %r8;
	add.s32 	%r53, %r52, %r8;
	add.s32 	%r54, %r53, %r8;
	add.s32 	%r55, %r54, %r8;
	add.s32 	%r56, %r55, %r8;
	add.s32 	%r57, %r56, %r8;
	add.s32 	%r58, %r57, %r8;
	mad.lo.s32 	%r59, %r58, %r7, %r51;
	mul.wide.s32 	%rd10, %r59, 4;
	add.s64 	%rd11, %rd1, %rd10;
	ld.global.f32 	%f77, [%rd11];
	mad.lo.s32 	%r60, %r57, %r7, %r51;
	mul.wide.s32 	%rd12, %r60, 4;
	add.s64 	%rd13, %rd1, %rd12;
	ld.global.f32 	%f78, [%rd13];
	mad.lo.s32 	%r61, %r56, %r7, %r51;
	mul.wide.s32 	%rd14, %r61, 4;
	add.s64 	%rd15, %rd1, %rd14;
	ld.global.f32 	%f79, [%rd15];
	mad.lo.s32 	%r62, %r55, %r7, %r51;
	mul.wide.s32 	%rd16, %r62, 4;
	add.s64 	%rd17, %rd1, %rd16;
	ld.global.f32 	%f80, [%rd17];
	mad.lo.s32 	%r63, %r54, %r7, %r51;
	mul.wide.s32 	%rd18, %r63, 4;
	add.s64 	%rd19, %rd1, %rd18;
	ld.global.f32 	%f81, [%rd19];
	mad.lo.s32 	%r64, %r53, %r7, %r51;
	mul.wide.s32 	%rd20, %r64, 4;
	add.s64 	%rd21, %rd1, %rd20;
	ld.global.f32 	%f82, [%rd21];
	mad.lo.s32 	%r65, %r52, %r7, %r51;
	mul.wide.s32 	%rd22, %r65, 4;
	add.s64 	%rd23, %rd1, %rd22;
	ld.global.f32 	%f83, [%rd23];
	mad.lo.s32 	%r66, %r9, %r7, %r51;
	mul.wide.s32 	%rd24, %r66, 4;
	add.s64 	%rd25, %rd1, %rd24;
	ld.global.f32 	%f84, [%rd25];
	neg.s32 	%r92, %r37;
	add.s32 	%r67, %r1, %r35;
	add.s32 	%r68, %r67, %r2;
	add.s32 	%r69, %r4, %r39;
	add.s32 	%r70, %r69, %r5;
	mul.lo.s32 	%r71, %r40, %r8;
	add.s32 	%r72, %r70, %r71;
	mul.lo.s32 	%r73, %r72, %r7;
	add.s32 	%r74, %r68, %r73;
	mad.lo.s32 	%r91, %r38, 3, %r74;
	mul.lo.s32 	%r12, %r8, %r7;
	add.s32 	%r75, %r1, %r38;
	add.s32 	%r76, %r75, %r2;
	add.s32 	%r77, %r76, %r73;
	add.s32 	%r90, %r77, 1;
	add.s32 	%r78, %r72, -4;
	mad.lo.s32 	%r89, %r78, %r7, %r76;
	add.s32 	%r79, %r72, -3;
	mad.lo.s32 	%r88, %r79, %r7, %r76;
	add.s32 	%r80, %r72, -2;
	mad.lo.s32 	%r87, %r80, %r7, %r76;
	add.s32 	%r81, %r72, -1;
	mad.lo.s32 	%r86, %r81, %r7, %r76;
	shl.b32 	%r82, %r71, 1;
	add.s32 	%r83, %r70, %r82;
	mad.lo.s32 	%r85, %r83, %r7, %r76;
	add.f32 	%f22, %f19, %f20;
	add.f32 	%f9, %f22, %f21;
	mul.wide.s32 	%rd34, %r7, 4;
$L__BB3_3:
	mov.f32 	%f15, %f83;
	mov.f32 	%f83, %f82;
	mov.f32 	%f82, %f81;
	mov.f32 	%f81, %f80;
	mov.f32 	%f80, %f79;
	mov.f32 	%f79, %f78;
	mov.f32 	%f78, %f77;
	ld.param.u64 	%rd47, [stencil_v_3d_param_1];
	mul.wide.s32 	%rd26, %r85, 4;
	add.s64 	%rd27, %rd1, %rd26;
	ld.global.f32 	%f77, [%rd27];
	ld.global.f32 	%f23, [%rd4+4];
	add.s32 	%r84, %r90, -1;
	mul.wide.s32 	%rd28, %r90, 4;
	add.s64 	%rd29, %rd1, %rd28;
	ld.global.f32 	%f24, [%rd29];
	ld.global.f32 	%f25, [%rd29+-8];
	add.f32 	%f26, %f24, %f25;
	mul.f32 	%f27, %f23, %f26;
	fma.rn.f32 	%f28, %f9, %f81, %f27;
	ld.global.f32 	%f29, [%rd4+8];
	ld.global.f32 	%f30, [%rd29+4];
	ld.global.f32 	%f31, [%rd29+-12];
	add.f32 	%f32, %f30, %f31;
	fma.rn.f32 	%f33, %f29, %f32, %f28;
	ld.global.f32 	%f34, [%rd4+12];
	ld.global.f32 	%f35, [%rd29+8];
	ld.global.f32 	%f36, [%rd29+-16];
	add.f32 	%f37, %f35, %f36;
	fma.rn.f32 	%f38, %f34, %f37, %f33;
	ld.global.f32 	%f39, [%rd4+16];
	ld.global.f32 	%f40, [%rd29+12];
	ld.global.f32 	%f41, [%rd29+-20];
	add.f32 	%f42, %f40, %f41;
	fma.rn.f32 	%f43, %f39, %f42, %f38;
	ld.global.f32 	%f44, [%rd3+4];
	mul.wide.s32 	%rd30, %r91, 4;
	add.s64 	%rd31, %rd1, %rd30;
	ld.global.f32 	%f45, [%rd31];
	mul.wide.s32 	%rd32, %r86, 4;
	add.s64 	%rd33, %rd1, %rd32;
	ld.global.f32 	%f46, [%rd33];
	add.f32 	%f47, %f45, %f46;
	fma.rn.f32 	%f48, %f44, %f47, %f43;
	ld.global.f32 	%f49, [%rd3+8];
	add.s64 	%rd35, %rd31, %rd34;
	ld.global.f32 	%f50, [%rd35];
	mul.wide.s32 	%rd36, %r87, 4;
	add.s64 	%rd37, %rd1, %rd36;
	ld.global.f32 	%f51, [%rd37];
	add.f32 	%f52, %f50, %f51;
	fma.rn.f32 	%f53, %f49, %f52, %f48;
	ld.global.f32 	%f54, [%rd3+12];
	add.s64 	%rd38, %rd35, %rd34;
	ld.global.f32 	%f55, [%rd38];
	mul.wide.s32 	%rd39, %r88, 4;
	add.s64 	%rd40, %rd1, %rd39;
	ld.global.f32 	%f56, [%rd40];
	add.f32 	%f57, %f55, %f56;
	fma.rn.f32 	%f58, %f54, %f57, %f53;
	ld.global.f32 	%f59, [%rd3+16];
	add.s64 	%rd41, %rd38, %rd34;
	ld.global.f32 	%f60, [%rd41];
	mul.wide.s32 	%rd42, %r89, 4;
	add.s64 	%rd43, %rd1, %rd42;
	ld.global.f32 	%f61, [%rd43];
	add.f32 	%f62, %f60, %f61;
	fma.rn.f32 	%f63, %f59, %f62, %f58;
	ld.global.f32 	%f64, [%rd2+4];
	add.f32 	%f65, %f82, %f80;
	fma.rn.f32 	%f66, %f65, %f64, %f63;
	ld.global.f32 	%f67, [%rd2+8];
	add.f32 	%f68, %f83, %f79;
	fma.rn.f32 	%f69, %f68, %f67, %f66;
	ld.global.f32 	%f70, [%rd2+12];
	add.f32 	%f71, %f15, %f78;
	fma.rn.f32 	%f72, %f71, %f70, %f69;
	ld.global.f32 	%f73, [%rd2+16];
	add.f32 	%f74, %f84, %f77;
	fma.rn.f32 	%f75, %f74, %f73, %f72;
	add.f32 	%f76, %f81, %f75;
	cvta.to.global.u64 	%rd44, %rd47;
	mul.wide.s32 	%rd45, %r84, 4;
	add.s64 	%rd46, %rd44, %rd45;
	st.global.f32 	[%rd46], %f76;
	add.s32 	%r92, %r92, 1;
	setp.ne.s32 	%p5, %r92, 0;
	add.s32 	%r91, %r91, %r12;
	add.s32 	%r90, %r90, %r12;
	add.s32 	%r89, %r89, %r12;
	add.s32 	%r88, %r88, %r12;
	add.s32 	%r87, %r87, %r12;
	add.s32 	%r86, %r86, %r12;
	add.s32 	%r85, %r85, %r12;
	mov.f32 	%f84, %f15;
	@%p5 bra 	$L__BB3_3;
$L__BB3_4:
	ret;

}
	// .globl	add_source_2d
.visible .entry add_source_2d(
	.param .u32 add_source_2d_param_0,
	.param .u32 add_source_2d_param_1,
	.param .u32 add_source_2d_param_2,
	.param .u32 add_source_2d_param_3,
	.param .f32 add_source_2d_param_4,
	.param .f32 add_source_2d_param_5,
	.param .u32 add_source_2d_param_6,
	.param .u32 add_source_2d_param_7,
	.param .u32 add_source_2d_param_8,
	.param .u64 .ptr .align 1 add_source_2d_param_9,
	.param .u32 add_source_2d_param_10,
	.param .u64 .ptr .align 1 add_source_2d_param_11
)
{
	.reg .b32 	%r<21>;
	.reg .b32 	%f<18>;
	.reg .b64 	%rd<15>;

	ld.param.u32 	%r1, [add_source_2d_param_0];
	ld.param.u32 	%r2, [add_source_2d_param_1];
	ld.param.u32 	%r3, [add_source_2d_param_2];
	ld.param.u32 	%r4, [add_source_2d_param_3];
	ld.param.f32 	%f1, [add_source_2d_param_4];
	ld.param.f32 	%f2, [add_source_2d_param_5];
	ld.param.u32 	%r5, [add_source_2d_param_6];
	ld.param.u32 	%r6, [add_source_2d_param_7];
	ld.param.u32 	%r7, [add_source_2d_param_8];
	ld.param.u64 	%rd1, [add_source_2d_param_9];
	ld.param.u32 	%r8, [add_source_2d_param_10];
	ld.param.u64 	%rd2, [add_source_2d_param_11];
	cvta.to.global.u64 	%rd3, %rd2;
	cvta.to.global.u64 	%rd4, %rd1;
	mul.wide.s32 	%rd5, %r8, 4;
	add.s64 	%rd6, %rd4, %rd5;
	ld.global.f32 	%f3, [%rd6];
	mov.f32 	%f4, 0f3F800000;
	sub.f32 	%f5, %f4, %f1;
	mul.f32 	%f6, %f5, %f3;
	sub.f32 	%f7, %f4, %f2;
	shl.b32 	%r9, %r6, 1;
	add.s32 	%r10, %r9, %r5;
	add.s32 	%r11, %r7, %r2;
	mul.lo.s32 	%r12, %r10, %r11;
	add.s32 	%r13, %r6, %r1;
	add.s32 	%r14, %r13, %r12;
	mul.wide.s32 	%rd7, %r14, 4;
	add.s64 	%rd8, %rd3, %rd7;
	ld.global.f32 	%f8, [%rd8];
	fma.rn.f32 	%f9, %f7, %f6, %f8;
	st.global.f32 	[%rd8], %f9;
	mul.f32 	%f10, %f2, %f3;
	add.s32 	%r15, %r7, %r4;
	mul.lo.s32 	%r16, %r10, %r15;
	add.s32 	%r17, %r13, %r16;
	mul.wide.s32 	%rd9, %r17, 4;
	add.s64 	%rd10, %rd3, %rd9;
	ld.global.f32 	%f11, [%rd10];
	fma.rn.f32 	%f12, %f5, %f10, %f11;
	st.global.f32 	[%rd10], %f12;
	mul.f32 	%f13, %f7, %f3;
	add.s32 	%r18, %r6, %r3;
	add.s32 	%r19, %r18, %r12;
	mul.wide.s32 	%rd11, %r19, 4;
	add.s64 	%rd12, %rd3, %rd11;
	ld.global.f32 	%f14, [%rd12];
	fma.rn.f32 	%f15, %f1, %f13, %f14;
	st.global.f32 	[%rd12], %f15;
	add.s32 	%r20, %r18, %r16;
	mul.wide.s32 	%rd13, %r20, 4;
	add.s64 	%rd14, %rd3, %rd13;
	ld.global.f32 	%f16, [%rd14];
	fma.rn.f32 	%f17, %f1, %f10, %f16;
	st.global.f32 	[%rd14], %f17;
	ret;

}


// ===== COMPILED SASS (sm_100) =====

	.target	sm_100

	.elftype	@"ET_EXEC"


//--------------------- .note.nv.tkinfo           --------------------------
	.section	.note.nv.tkinfo,"",@"SHT_NOTE"
	.sectionflags	@"SHF_NOTE_NV_TKINFO"
	.tkinfo
        /*0018*/ 	.word	0x00000002
        /*0030*/ 	.string	""
        /*0030*/ 	.string	"ptxas"
        /*0030*/ 	.string	"Cuda compilation tools, release 13.0, V13.0.88"
        /*0030*/ 	.string	"Build cuda_13.0.r13.0/compiler.36424714_0"
        /*0030*/ 	.string	"-arch sm_100 -m 64 "



//--------------------- .note.nv.cuinfo           --------------------------
	.section	.note.nv.cuinfo,"",@"SHT_NOTE"
	.sectionflags	@"SHF_NOTE_NV_CUINFO"
        /*0018*/ 	.short	0x0002
        /*001a*/ 	.short	0x0064
        /*001c*/ 	.short	0x0082
	.zero		2


//--------------------- .nv.info                  --------------------------
	.section	.nv.info,"",@"SHT_CUDA_INFO"
	.align	4


	//----- nvinfo : EIATTR_REGCOUNT
	.align		4
        /*0000*/ 	.byte	0x04, 0x2f
        /*0002*/ 	.short	(.L_1 - .L_0)
	.align		4
.L_0:
        /*0004*/ 	.word	index@(test_knl_1)
        /*0008*/ 	.word	0x0000000a


	//----- nvinfo : EIATTR_FRAME_SIZE
	.align		4
.L_1:
        /*000c*/ 	.byte	0x04, 0x11
        /*000e*/ 	.short	(.L_3 - .L_2)
	.align		4
.L_2:
        /*0010*/ 	.word	index@(test_knl_1)
        /*0014*/ 	.word	0x00000000


	//----- nvinfo : EIATTR_REGCOUNT
	.align		4
.L_3:
        /*0018*/ 	.byte	0x04, 0x2f
        /*001a*/ 	.short	(.L_5 - .L_4)
	.align		4
.L_4:
        /*001c*/ 	.word	index@(test_knl_2)
        /*0020*/ 	.word	0x0000000a


	//----- nvinfo : EIATTR_FRAME_SIZE
	.align		4
.L_5:
        /*0024*/ 	.byte	0x04, 0x11
        /*0026*/ 	.short	(.L_7 - .L_6)
	.align		4
.L_6:
        /*0028*/ 	.word	index@(test_knl_2)
        /*002c*/ 	.word	0x00000000


	//----- nvinfo : EIATTR_REGCOUNT
	.align		4
.L_7:
        /*0030*/ 	.byte	0x04, 0x2f
        /*0032*/ 	.short	(.L_9 - .L_8)
	.align		4
.L_8:
        /*0034*/ 	.word	index@(test_knl_3)
        /*0038*/ 	.word	0x0000000a


	//----- nvinfo : EIATTR_FRAME_SIZE
	.align		4
.L_9:
        /*003c*/ 	.byte	0x04, 0x11
        /*003e*/ 	.short	(.L_11 - .L_10)
	.align		4
.L_10:
        /*0040*/ 	.word	index@(test_knl_3)
        /*0044*/ 	.word	0x00000000


	//----- nvinfo : EIATTR_REGCOUNT
	.align		4
.L_11:
        /*0048*/ 	.byte	0x04, 0x2f
        /*004a*/ 	.short	(.L_13 - .L_12)
	.align		4
.L_12:
        /*004c*/ 	.word	index@(stencil_v_3d)
        /*0050*/ 	.word	0x00000028


	//----- nvinfo : EIATTR_FRAME_SIZE
	.align		4
.L_13:
        /*0054*/ 	.byte	0x04, 0x11
        /*0056*/ 	.short	(.L_15 - .L_14)
	.align		4
.L_14:
        /*0058*/ 	.word	index@(stencil_v_3d)
        /*005c*/ 	.word	0x00000000


	//----- nvinfo : EIATTR_REGCOUNT
	.align		4
.L_15:
        /*0060*/ 	.byte	0x04, 0x2f
        /*0062*/ 	.short	(.L_17 - .L_16)
	.align		4
.L_16:
        /*0064*/ 	.word	index@(add_source_2d)
        /*0068*/ 	.word	0x00000016


	//----- nvinfo : EIATTR_FRAME_SIZE
	.align		4
.L_17:
        /*006c*/ 	.byte	0x04, 0x11
        /*006e*/ 	.short	(.L_19 - .L_18)
	.align		4
.L_18:
        /*0070*/ 	.word	index@(add_source_2d)
        /*0074*/ 	.word	0x00000000


	//----- nvinfo : EIATTR_MIN_STACK_SIZE
	.align		4
.L_19:
        /*0078*/ 	.byte	0x04, 0x12
        /*007a*/ 	.short	(.L_21 - .L_20)
	.align		4
.L_20:
        /*007c*/ 	.word	index@(add_source_2d)
        /*0080*/ 	.word	0x00000000


	//----- nvinfo : EIATTR_MIN_STACK_SIZE
	.align		4
.L_21:
        /*0084*/ 	.byte	0x04, 0x12
        /*0086*/ 	.short	(.L_23 - .L_22)
	.align		4
.L_22:
        /*0088*/ 	.word	index@(stencil_v_3d)
        /*008c*/ 	.word	0x00000000


	//----- nvinfo : EIATTR_MIN_STACK_SIZE
	.align		4
.L_23:
        /*0090*/ 	.byte	0x04, 0x12
        /*0092*/ 	.short	(.L_25 - .L_24)
	.align		4
.L_24:
        /*0094*/ 	.word	index@(test_knl_3)
        /*0098*/ 	.word	0x00000000


	//----- nvinfo : EIATTR_MIN_STACK_SIZE
	.align		4
.L_25:
        /*009c*/ 	.byte	0x04, 0x12
        /*009e*/ 	.short	(.L_27 - .L_26)
	.align		4
.L_26:
        /*00a0*/ 	.word	index@(test_knl_2)
        /*00a4*/ 	.word	0x00000000


	//----- nvinfo : EIATTR_MIN_STACK_SIZE
	.align		4
.L_27:
        /*00a8*/ 	.byte	0x04, 0x12
        /*00aa*/ 	.short	(.L_29 - .L_28)
	.align		4
.L_28:
        /*00ac*/ 	.word	index@(test_knl_1)
        /*00b0*/ 	.word	0x00000000
.L_29:


//--------------------- .nv.compat                --------------------------
	.section	.nv.compat,"",@"SHT_CUDA_COMPAT_INFO"
	.align	4
        /*0000*/ 	.byte	0x02, 0x09, 0x00, 0x00, 0x02, 0x02, 0x01, 0x00, 0x02, 0x05, 0x05, 0x00, 0x03, 0x07, 0x01, 0x01
        /*0010*/ 	.byte	0x02, 0x03, 0x00, 0x00, 0x02, 0x06, 0x01, 0x00, 0x04, 0x0b, 0x08, 0x00, 0x09, 0x00, 0x00, 0x00
        /*0020*/ 	.byte	0x00, 0x00, 0x00, 0x00


//--------------------- .nv.info.add_source_2d    --------------------------
	.section	.nv.info.add_source_2d,"",@"SHT_CUDA_INFO"
	.sectionflags	@""
	.align	4


	//----- nvinfo : EIATTR_CUDA_API_VERSION
	.align		4
        /*0000*/ 	.byte	0x04, 0x37
        /*0002*/ 	.short	(.L_31 - .L_30)
.L_30:
        /*0004*/ 	.word	0x00000082


	//----- nvinfo : EIATTR_KPARAM_INFO
	.align		4
.L_31:
        /*0008*/ 	.byte	0x04, 0x17
        /*000a*/ 	.short	(.L_33 - .L_32)
.L_32:
        /*000c*/ 	.word	0x00000000
        /*0010*/ 	.short	0x000b
        /*0012*/ 	.short	0x0038
        /*0014*/ 	.byte	0x00, 0xf5, 0x21, 0x00


	//----- nvinfo : EIATTR_KPARAM_INFO
	.align		4
.L_33:
        /*0018*/ 	.byte	0x04, 0x17
        /*001a*/ 	.short	(.L_35 - .L_34)
.L_34:
        /*001c*/ 	.word	0x00000000
        /*0020*/ 	.short	0x000a
        /*0022*/ 	.short	0x0030
        /*0024*/ 	.byte	0x00, 0xf0, 0x11, 0x00


	//----- nvinfo : EIATTR_KPARAM_INFO
	.align		4
.L_35:
        /*0028*/ 	.byte	0x04, 0x17
        /*002a*/ 	.short	(.L_37 - .L_36)
.L_36:
        /*002c*/ 	.word	0x00000000
        /*0030*/ 	.short	0x0009
        /*0032*/ 	.short	0x0028
        /*0034*/ 	.byte	0x00, 0xf5, 0x21, 0x00


	//----- nvinfo : EIATTR_KPARAM_INFO
	.align		4
.L_37:
        /*0038*/ 	.byte	0x04, 0x17
        /*003a*/ 	.short	(.L_39 - .L_38)
.L_38:
        /*003c*/ 	.word	0x00000000
        /*0040*/ 	.short	0x0008
        /*0042*/ 	.short	0x0020
        /*0044*/ 	.byte	0x00, 0xf0, 0x11, 0x00


	//----- nvinfo : EIATTR_KPARAM_INFO
	.align		4
.L_39:
        /*0048*/ 	.byte	0x04, 0x17
        /*004a*/ 	.short	(.L_41 - .L_40)
.L_40:
        /*004c*/ 	.word	0x00000000
        /*0050*/ 	.short	0x0007
        /*0052*/ 	.short	0x001c
        /*0054*/ 	.byte	0x00, 0xf0, 0x11, 0x00


	//----- nvinfo : EIATTR_KPARAM_INFO
	.align		4
.L_41:
        /*0058*/ 	.byte	0x04, 0x17
        /*005a*/ 	.short	(.L_43 - .L_42)
.L_42:
        /*005c*/ 	.word	0x00000000
        /*0060*/ 	.short	0x0006
        /*0062*/ 	.short	0x0018
        /*0064*/ 	.byte	0x00, 0xf0, 0x11, 0x00


	//----- nvinfo : EIATTR_KPARAM_INFO
	.align		4
.L_43:
        /*0068*/ 	.byte	0x04, 0x17
        /*006a*/ 	.short	(.L_45 - .L_44)
.L_44:
        /*006c*/ 	.word	0x00000000
        /*0070*/ 	.short	0x0005
        /*0072*/ 	.short	0x0014
        /*0074*/ 	.byte	0x00, 0xf0, 0x11, 0x00


	//----- nvinfo : EIATTR_KPARAM_INFO
	.align		4
.L_45:
        /*0078*/ 	.byte	0x04, 0x17
        /*007a*/ 	.short	(.L_47 - .L_46)
.L_46:
        /*007c*/ 	.word	0x00000000
        /*0080*/ 	.short	0x0004
        /*0082*/ 	.short	0x0010
        /*0084*/ 	.byte	0x00, 0xf0, 0x11, 0x00


	//----- nvinfo : EIATTR_KPARAM_INFO
	.align		4
.L_47:
        /*0088*/ 	.byte	0x04, 0x17
        /*008a*/ 	.short	(.L_49 - .L_48)
.L_48:
        /*008c*/ 	.word	0x00000000
        /*0090*/ 	.short	0x0003
        /*0092*/ 	.short	0x000c
        /*0094*/ 	.byte	0x00, 0xf0, 0x11, 0x00


	//----- nvinfo : EIATTR_KPARAM_INFO
	.align		4
.L_49:
        /*0098*/ 	.byte	0x04, 0x17
        /*009a*/ 	.short	(.L_51 - .L_50)
.L_50:
        /*009c*/ 	.word	0x00000000
        /*00a0*/ 	.short	0x0002
        /*00a2*/ 	.short	0x0008
        /*00a4*/ 	.byte	0x00, 0xf0, 0x11, 0x00


	//----- nvinfo : EIATTR_KPARAM_INFO
	.align		4
.L_51:
        /*00a8*/ 	.byte	0x04, 0x17
        /*00aa*/ 	.short	(.L_53 - .L_52)
.L_52:
        /*00ac*/ 	.word	0x00000000
        /*00b0*/ 	.short	0x0001
        /*00b2*/ 	.short	0x0004
        /*00b4*/ 	.byte	0x00, 0xf0, 0x11, 0x00


	//----- nvinfo : EIATTR_KPARAM_INFO
	.align		4
.L_53:
        /*00b8*/ 	.byte	0x04, 0x17
        /*00ba*/ 	.short	(.L_55 - .L_54)
.L_54:
        /*00bc*/ 	.word	0x00000000
        /*00c0*/ 	.short	0x0000
        /*00c2*/ 	.short	0x0000
        /*00c4*/ 	.byte	0x00, 0xf0, 0x11, 0x00


	//----- nvinfo : EIATTR_SPARSE_MMA_MASK
	.align		4
.L_55:
        /*00c8*/ 	.byte	0x03, 0x50
        /*00ca*/ 	.short	0x0000


	//----- nvinfo : EIATTR_MAXREG_COUNT
	.align		4
        /*00cc*/ 	.byte	0x03, 0x1b
        /*00ce*/ 	.short	0x00ff


	//----- nvinfo : EIATTR_MERCURY_ISA_VERSION
	.align		4
        /*00d0*/ 	.byte	0x03, 0x5f
        /*00d2*/ 	.short	0x0101


	//----- nvinfo : EIATTR_VRC_CTA_INIT_COUNT
	.align		4
        /*00d4*/ 	.byte	0x02, 0x4a
	.zero		1
	.zero		1


	//----- nvinfo : EIATTR_EXIT_INSTR_OFFSETS
	.align		4
        /*00d8*/ 	.byte	0x04, 0x1c
        /*00da*/ 	.short	(.L_57 - .L_56)


	//   ....[0]....
.L_56:
        /*00dc*/ 	.word	0x00000290


	//----- nvinfo : EIATTR_CBANK_PARAM_SIZE
	.align		4
.L_57:
        /*00e0*/ 	.byte	0x03, 0x19
        /*00e2*/ 	.short	0x0040


	//----- nvinfo : EIATTR_PARAM_CBANK
	.align		4
        /*00e4*/ 	.byte	0x04, 0x0a
        /*00e6*/ 	.short	(.L_59 - .L_58)
	.align		4
.L_58:
        /*00e8*/ 	.word	index@(.nv.constant0.add_source_2d)
        /*00ec*/ 	.short	0x0380
        /*00ee*/ 	.short	0x0040


	//----- nvinfo : EIATTR_SW_WAR
	.align		4
.L_59:
        /*00f0*/ 	.byte	0x04, 0x36
        /*00f2*/ 	.short	(.L_61 - .L_60)
.L_60:
        /*00f4*/ 	.word	0x00000008
.L_61:


//--------------------- .nv.info.stencil_v_3d     --------------------------
	.section	.nv.info.stencil_v_3d,"",@"SHT_CUDA_INFO"
	.sectionflags	@""
	.align	4


	//----- nvinfo : EIATTR_CUDA_API_VERSION
	.align		4
        /*0000*/ 	.byte	0x04, 0x37
        /*0002*/ 	.short	(.L_63 - .L_62)
.L_62:
        /*0004*/ 	.word	0x00000082


	//----- nvinfo : EIATTR_KPARAM_INFO
	.align		4
.L_63:
        /*0008*/ 	.byte	0x04, 0x17
        /*000a*/ 	.short	(.L_65 - .L_64)
.L_64:
        /*000c*/ 	.word	0x00000000
        /*0010*/ 	.short	0x000a
        /*0012*/ 	.short	0x003c
        /*0014*/ 	.byte	0x00, 0xf0, 0x11, 0x00


	//----- nvinfo : EIATTR_KPARAM_INFO
	.align		4
.L_65:
        /*0018*/ 	.byte	0x04, 0x17
        /*001a*/ 	.short	(.L_67 - .L_66)
.L_66:
        /*001c*/ 	.word	0x00000000
        /*0020*/ 	.short	0x0009
        /*0022*/ 	.short	0x0038
        /*0024*/ 	.byte	0x00, 0xf0, 0x11, 0x00


	//----- nvinfo : EIATTR_KPARAM_INFO
	.align		4
.L_67:
        /*0028*/ 	.byte	0x04, 0x17
        /*002a*/ 	.short	(.L_69 - .L_68)
.L_68:
        /*002c*/ 	.word	0x00000000
        /*0030*/ 	.short	0x0008
        /*0032*/ 	.short	0x0034
        /*0034*/ 	.byte	0x00, 0xf0, 0x11, 0x00


	//----- nvinfo : EIATTR_KPARAM_INFO
	.align		4
.L_69:
        /*0038*/ 	.byte	0x04, 0x17
        /*003a*/ 	.short	(.L_71 - .L_70)
.L_70:
        /*003c*/ 	.word	0x00000000
        /*0040*/ 	.short	0x0007
        /*0042*/ 	.short	0x0030
        /*0044*/ 	.byte	0x00, 0xf0, 0x11, 0x00


	//----- nvinfo : EIATTR_KPARAM_INFO
	.align		4
.L_71:
        /*0048*/ 	.byte	0x04, 0x17
        /*004a*/ 	.short	(.L_73 - .L_72)
.L_72:
        /*004c*/ 	.word	0x00000000
        /*0050*/ 	.short	0x0006
        /*0052*/ 	.short	0x002c
        /*0054*/ 	.byte	0x00, 0xf0, 0x11, 0x00


	//----- nvinfo : EIATTR_KPARAM_INFO
	.align		4
.L_73:
        /*0058*/ 	.byte	0x04, 0x17
        /*005a*/ 	.short	(.L_75 - .L_74)
.L_74:
        /*005c*/ 	.word	0x00000000
        /*0060*/ 	.short	0x0005
        /*0062*/ 	.short	0x0028
        /*0064*/ 	.byte	0x00, 0xf0, 0x11, 0x00


	//----- nvinfo : EIATTR_KPARAM_INFO
	.align		4
.L_75:
        /*0068*/ 	.byte	0x04, 0x17
        /*006a*/ 	.short	(.L_77 - .L_76)
.L_76:
        /*006c*/ 	.word	0x00000000
        /*0070*/ 	.short	0x0004
        /*0072*/ 	.short	0x0020
        /*0074*/ 	.byte	0x00, 0xf5, 0x21, 0x00


	//----- nvinfo : EIATTR_KPARAM_INFO
	.align		4
.L_77:
        /*0078*/ 	.byte	0x04, 0x17
        /*007a*/ 	.short	(.L_79 - .L_78)
.L_78:
        /*007c*/ 	.word	0x00000000
        /*0080*/ 	.short	0x0003
        /*0082*/ 	.short	0x0018
        /*0084*/ 	.byte	0x00, 0xf5, 0x21, 0x00


	//----- nvinfo : EIATTR_KPARAM_INFO
	.align		4
.L_79:
        /*0088*/ 	.byte	0x04, 0x17
        /*008a*/ 	.short	(.L_81 - .L_80)
.L_80:
        /*008c*/ 	.word	0x00000000
        /*0090*/ 	.short	0x0002
        /*0092*/ 	.short	0x0010
        /*0094*/ 	.byte	0x00, 0xf5, 0x21, 0x00


	//----- nvinfo : EIATTR_KPARAM_INFO
	.align		4
.L_81:
        /*0098*/ 	.byte	0x04, 0x17
        /*009a*/ 	.short	(.L_83 - .L_82)
.L_82:
        /*009c*/ 	.word	0x00000000
        /*00a0*/ 	.short	0x0001
        /*00a2*/ 	.short	0x0008
        /*00a4*/ 	.byte	0x00, 0xf5, 0x21, 0x00


	//----- nvinfo : EIATTR_KPARAM_INFO
	.align		4
.L_83:
        /*00a8*/ 	.byte	0x04, 0x17
        /*00aa*/ 	.short	(.L_85 - .L_84)
.L_84:
        /*00ac*/ 	.word	0x00000000
        /*00b0*/ 	.short	0x0000
        /*00b2*/ 	.short	0x0000
        /*00b4*/ 	.byte	0x00, 0xf5, 0x21, 0x00


	//----- nvinfo : EIATTR_SPARSE_MMA_MASK
	.align		4
.L_85:
        /*00b8*/ 	.byte	0x03, 0x50
        /*00ba*/ 	.short	0x0000


	//----- nvinfo : EIATTR_MAXREG_COUNT
	.align		4
        /*00bc*/ 	.byte	0x03, 0x1b
        /*00be*/ 	.short	0x00ff


	//----- nvinfo : EIATTR_MERCURY_ISA_VERSION
	.align		4
        /*00c0*/ 	.byte	0x03, 0x5f
        /*00c2*/ 	.short	0x0101


	//----- nvinfo : EIATTR_VRC_CTA_INIT_COUNT
	.align		4
        /*00c4*/ 	.byte	0x02, 0x4a
	.zero		1
	.zero		1


	//----- nvinfo : EIATTR_EXIT_INSTR_OFFSETS
	.align		4
        /*00c8*/ 	.byte	0x04, 0x1c
        /*00ca*/ 	.short	(.L_87 - .L_86)


	//   ....[0]....
.L_86:
        /*00cc*/ 	.word	0x000000e0


	//   ....[1]....
        /*00d0*/ 	.word	0x00000150


	//   ....[2]....
        /*00d4*/ 	.word	0x00000ae0


	//----- nvinfo : EIATTR_CBANK_PARAM_SIZE
	.align		4
.L_87:
        /*00d8*/ 	.byte	0x03, 0x19
        /*00da*/ 	.short	0x0040


	//----- nvinfo : EIATTR_PARAM_CBANK
	.align		4
        /*00dc*/ 	.byte	0x04, 0x0a
        /*00de*/ 	.short	(.L_89 - .L_88)
	.align		4
.L_88:
        /*00e0*/ 	.word	index@(.nv.constant0.stencil_v_3d)
        /*00e4*/ 	.short	0x0380
        /*00e6*/ 	.short	0x0040


	//----- nvinfo : EIATTR_SW_WAR
	.align		4
.L_89:
        /*00e8*/ 	.byte	0x04, 0x36
        /*00ea*/ 	.short	(.L_91 - .L_90)
.L_90:
        /*00ec*/ 	.word	0x00000008
.L_91:


//--------------------- .nv.info.test_knl_3       --------------------------
	.section	.nv.info.test_knl_3,"",@"SHT_CUDA_INFO"
	.sectionflags	@""
	.align	4


	//----- nvinfo : EIATTR_CUDA_API_VERSION
	.align		4
        /*0000*/ 	.byte	0x04, 0x37
        /*0002*/ 	.short	(.L_93 - .L_92)
.L_92:
        /*0004*/ 	.word	0x00000082


	//----- nvinfo : EIATTR_KPARAM_INFO
	.align		4
.L_93:
        /*0008*/ 	.byte	0x04, 0x17
        /*000a*/ 	.short	(.L_95 - .L_94)
.L_94:
        /*000c*/ 	.word	0x00000000
        /*0010*/ 	.short	0x0004
        /*0012*/ 	.short	0x0018
        /*0014*/ 	.byte	0x00, 0xf0, 0x11, 0x00


	//----- nvinfo : EIATTR_KPARAM_INFO
	.align		4
.L_95:
        /*0018*/ 	.byte	0x04, 0x17
        /*001a*/ 	.short	(.L_97 - .L_96)
.L_96:
        /*001c*/ 	.word	0x00000000
        /*0020*/ 	.short	0x0003
        /*0022*/ 	.short	0x0014
        /*0024*/ 	.byte	0x00, 0xf0, 0x11, 0x00


	//----- nvinfo : EIATTR_KPARAM_INFO
	.align		4
.L_97:
        /*0028*/ 	.byte	0x04, 0x17
        /*002a*/ 	.short	(.L_99 - .L_98)
.L_98:
        /*002c*/ 	.word	0x00000000
        /*0030*/ 	.short	0x0002
        /*0032*/ 	.short	0x0010
        /*0034*/ 	.byte	0x00, 0xf0, 0x11, 0x00


	//----- nvinfo : EIATTR_KPARAM_INFO
	.align		4
.L_99:
        /*0038*/ 	.byte	0x04, 0x17
        /*003a*/ 	.short	(.L_101 - .L_100)
.L_100:
        /*003c*/ 	.word	0x00000000
        /*0040*/ 	.short	0x0001
        /*0042*/ 	.short	0x0008
        /*0044*/ 	.byte	0x00, 0xf5, 0x21, 0x00


	//----- nvinfo : EIATTR_KPARAM_INFO
	.align		4
.L_101:
        /*0048*/ 	.byte	0x04, 0x17
        /*004a*/ 	.short	(.L_103 - .L_102)
.L_102:
        /*004c*/ 	.word	0x00000000
        /*0050*/ 	.short	0x0000
        /*0052*/ 	.short	0x0000
        /*0054*/ 	.byte	0x00, 0xf5, 0x21, 0x00


	//----- nvinfo : EIATTR_SPARSE_MMA_MASK
	.align		4
.L_103:
        /*0058*/ 	.byte	0x03, 0x50
        /*005a*/ 	.short	0x0000


	//----- nvinfo : EIATTR_MAXREG_COUNT
	.align		4
        /*005c*/ 	.byte	0x03, 0x1b
        /*005e*/ 	.short	0x00ff


	//----- nvinfo : EIATTR_MERCURY_ISA_VERSION
	.align		4
        /*0060*/ 	.byte	0x03, 0x5f
        /*0062*/ 	.short	0x0101


	//----- nvinfo : EIATTR_VRC_CTA_INIT_COUNT
	.align		4
        /*0064*/ 	.byte	0x02, 0x4a
	.zero		1
	.zero		1


	//----- nvinfo : EIATTR_EXIT_INSTR_OFFSETS
	.align		4
        /*0068*/ 	.byte	0x04, 0x1c
        /*006a*/ 	.short	(.L_105 - .L_104)


	//   ....[0]....
.L_104:
        /*006c*/ 	.word	0x000000c0


	//----- nvinfo : EIATTR_CBANK_PARAM_SIZE
	.align		4
.L_105:
        /*0070*/ 	.byte	0x03, 0x19
        /*0072*/ 	.short	0x001c


	//----- nvinfo : EIATTR_PARAM_CBANK
	.align		4
        /*0074*/ 	.byte	0x04, 0x0a
        /*0076*/ 	.short	(.L_107 - .L_106)
	.align		4
.L_106:
        /*0078*/ 	.word	index@(.nv.constant0.test_knl_3)
        /*007c*/ 	.short	0x0380
        /*007e*/ 	.short	0x001c


	//----- nvinfo : EIATTR_SW_WAR
	.align		4
.L_107:
        /*0080*/ 	.byte	0x04, 0x36
        /*0082*/ 	.short	(.L_109 - .L_108)
.L_108:
        /*0084*/ 	.word	0x00000008
.L_109:


//--------------------- .nv.info.test_knl_2       --------------------------
	.section	.nv.info.test_knl_2,"",@"SHT_CUDA_INFO"
	.sectionflags	@""
	.align	4


	//----- nvinfo : EIATTR_CUDA_API_VERSION
	.align		4
        /*0000*/ 	.byte	0x04, 0x37
        /*0002*/ 	.short	(.L_111 - .L_110)
.L_110:
        /*0004*/ 	.word	0x00000082


	//----- nvinfo : EIATTR_KPARAM_INFO
	.align		4
.L_111:
        /*0008*/ 	.byte	0x04, 0x17
        /*000a*/ 	.short	(.L_113 - .L_112)
.L_112:
        /*000c*/ 	.word	0x00000000
        /*0010*/ 	.short	0x0007
        /*0012*/ 	.short	0x0030
        /*0014*/ 	.byte	0x00, 0xf0, 0x11, 0x00


	//----- nvinfo : EIATTR_KPARAM_INFO
	.align		4
.L_113:
        /*0018*/ 	.byte	0x04, 0x17
        /*001a*/ 	.short	(.L_115 - .L_114)
.L_114:
        /*001c*/ 	.word	0x00000000
        /*0020*/ 	.short	0x0006
        /*0022*/ 	.short	0x002c
        /*0024*/ 	.byte	0x00, 0xf0, 0x11, 0x00


	//----- nvinfo : EIATTR_KPARAM_INFO
	.align		4
.L_115:
        /*0028*/ 	.byte	0x04, 0x17
        /*002a*/ 	.short	(.L_117 - .L_116)
.L_116:
        /*002c*/ 	.word	0x00000000
        /*0030*/ 	.short	0x0005
        /*0032*/ 	.short	0x0028
        /*0034*/ 	.byte	0x00, 0xf0, 0x11, 0x00


	//----- nvinfo : EIATTR_KPARAM_INFO
	.align		4
.L_117:
        /*0038*/ 	.byte	0x04, 0x17
        /*003a*/ 	.short	(.L_119 - .L_118)
.L_118:
        /*003c*/ 	.word	0x00000000
        /*0040*/ 	.short	0x0004
        /*0042*/ 	.short	0x0020
        /*0044*/ 	.byte	0x00, 0xf5, 0x21, 0x00


	//----- nvinfo : EIATTR_KPARAM_INFO
	.align		4
.L_119:
        /*0048*/ 	.byte	0x04, 0x17
        /*004a*/ 	.short	(.L_121 - .L_120)
.L_120:
        /*004c*/ 	.word	0x00000000
        /*0050*/ 	.short	0x0003
        /*0052*/ 	.short	0x0018
        /*0054*/ 	.byte	0x00, 0xf5, 0x21, 0x00


	//----- nvinfo : EIATTR_KPARAM_INFO
	.align		4
.L_121:
        /*0058*/ 	.byte	0x04, 0x17
        /*005a*/ 	.short	(.L_123 - .L_122)
.L_122:
        /*005c*/ 	.word	0x00000000
        /*0060*/ 	.short	0x0002
        /*0062*/ 	.short	0x0010
        /*0064*/ 	.byte	0x00, 0xf5, 0x21, 0x00


	//----- nvinfo : EIATTR_KPARAM_INFO
	.align		4
.L_123:
        /*0068*/ 	.byte	0x04, 0x17
        /*006a*/ 	.short	(.L_125 - .L_124)
.L_124:
        /*006c*/ 	.word	0x00000000
        /*0070*/ 	.short	0x0001
        /*0072*/ 	.short	0x0008
        /*0074*/ 	.byte	0x00, 0xf5, 0x21, 0x00


	//----- nvinfo : EIATTR_KPARAM_INFO
	.align		4
.L_125:
        /*0078*/ 	.byte	0x04, 0x17
        /*007a*/ 	.short	(.L_127 - .L_126)
.L_126:
        /*007c*/ 	.word	0x00000000
        /*0080*/ 	.short	0x0000
        /*0082*/ 	.short	0x0000
        /*0084*/ 	.byte	0x00, 0xf5, 0x21, 0x00


	//----- nvinfo : EIATTR_SPARSE_MMA_MASK
	.align		4
.L_127:
        /*0088*/ 	.byte	0x03, 0x50
        /*008a*/ 	.short	0x0000


	//----- nvinfo : EIATTR_MAXREG_COUNT
	.align		4
        /*008c*/ 	.byte	0x03, 0x1b
        /*008e*/ 	.short	0x00ff


	//----- nvinfo : EIATTR_MERCURY_ISA_VERSION
	.align		4
        /*0090*/ 	.byte	0x03, 0x5f
        /*0092*/ 	.short	0x0101


	//----- nvinfo : EIATTR_VRC_CTA_INIT_COUNT
	.align		4
        /*0094*/ 	.byte	0x02, 0x4a
	.zero		1
	.zero		1


	//----- nvinfo : EIATTR_EXIT_INSTR_OFFSETS
	.align		4
        /*0098*/ 	.byte	0x04, 0x1c
        /*009a*/ 	.short	(.L_129 - .L_128)


	//   ....[0]....
.L_128:
        /*009c*/ 	.word	0x000000c0


	//----- nvinfo : EIATTR_CBANK_PARAM_SIZE
	.align		4
.L_129:
        /*00a0*/ 	.byte	0x03, 0x19
        /*00a2*/ 	.short	0x0034


	//----- nvinfo : EIATTR_PARAM_CBANK
	.align		4
        /*00a4*/ 	.byte	0x04, 0x0a
        /*00a6*/ 	.short	(.L_131 - .L_130)
	.align		4
.L_130:
        /*00a8*/ 	.word	index@(.nv.constant0.test_knl_2)
        /*00ac*/ 	.short	0x0380
        /*00ae*/ 	.short	0x0034


	//----- nvinfo : EIATTR_SW_WAR
	.align		4
.L_131:
        /*00b0*/ 	.byte	0x04, 0x36
        /*00b2*/ 	.short	(.L_133 - .L_132)
.L_132:
        /*00b4*/ 	.word	0x00000008
.L_133:


//--------------------- .nv.info.test_knl_1       --------------------------
	.section	.nv.info.test_knl_1,"",@"SHT_CUDA_INFO"
	.sectionflags	@""
	.align	4


	//----- nvinfo : EIATTR_CUDA_API_VERSION
	.align		4
        /*0000*/ 	.byte	0x04, 0x37
        /*0002*/ 	.short	(.L_135 - .L_134)
.L_134:
        /*0004*/ 	.word	0x00000082


	//----- nvinfo : EIATTR_KPARAM_INFO
	.align		4
.L_135:
        /*0008*/ 	.byte	0x04, 0x17
        /*000a*/ 	.short	(.L_137 - .L_136)
.L_136:
        /*000c*/ 	.word	0x00000000
        /*0010*/ 	.short	0x0002
        /*0012*/ 	.short	0x0010
        /*0014*/ 	.byte	0x00, 0xf0, 0x11, 0x00


	//----- nvinfo : EIATTR_KPARAM_INFO
	.align		4
.L_137:
        /*0018*/ 	.byte	0x04, 0x17
        /*001a*/ 	.short	(.L_139 - .L_138)
.L_138:
        /*001c*/ 	.word	0x00000000
        /*0020*/ 	.short	0x0001
        /*0022*/ 	.short	0x0008
        /*0024*/ 	.byte	0x00, 0xf5, 0x21, 0x00


	//----- nvinfo : EIATTR_KPARAM_INFO
	.align		4
.L_139:
        /*0028*/ 	.byte	0x04, 0x17
        /*002a*/ 	.short	(.L_141 - .L_140)
.L_140:
        /*002c*/ 	.word	0x00000000
        /*0030*/ 	.short	0x0000
        /*0032*/ 	.short	0x0000
        /*0034*/ 	.byte	0x00, 0xf5, 0x21, 0x00


	//----- nvinfo : EIATTR_SPARSE_MMA_MASK
	.align		4
.L_141:
        /*0038*/ 	.byte	0x03, 0x50
        /*003a*/ 	.short	0x0000


	//----- nvinfo : EIATTR_MAXREG_COUNT
	.align		4
        /*003c*/ 	.byte	0x03, 0x1b
        /*003e*/ 	.short	0x00ff


	//----- nvinfo : EIATTR_MERCURY_ISA_VERSION
	.align		4
        /*0040*/ 	.byte	0x03, 0x5f
        /*0042*/ 	.short	0x0101


	//----- nvinfo : EIATTR_VRC_CTA_INIT_COUNT
	.align		4
        /*0044*/ 	.byte	0x02, 0x4a
	.zero		1
	.zero		1


	//----- nvinfo : EIATTR_EXIT_INSTR_OFFSETS
	.align		4
        /*0048*/ 	.byte	0x04, 0x1c
        /*004a*/ 	.short	(.L_143 - .L_142)


	//   ....[0]....
.L_142:
        /*004c*/ 	.word	0x000000c0


	//----- nvinfo : EIATTR_CBANK_PARAM_SIZE
	.align		4
.L_143:
        /*0050*/ 	.byte	0x03, 0x19
        /*0052*/ 	.short	0x0014


	//----- nvinfo : EIATTR_PARAM_CBANK
	.align		4
        /*0054*/ 	.byte	0x04, 0x0a
        /*0056*/ 	.short	(.L_145 - .L_144)
	.align		4
.L_144:
        /*0058*/ 	.word	index@(.nv.constant0.test_knl_1)
        /*005c*/ 	.short	0x0380
        /*005e*/ 	.short	0x0014


	//----- nvinfo : EIATTR_SW_WAR
	.align		4
.L_145:
        /*0060*/ 	.byte	0x04, 0x36
        /*0062*/ 	.short	(.L_147 - .L_146)
.L_146:
        /*0064*/ 	.word	0x00000008
.L_147:


//--------------------- .nv.callgraph             --------------------------
	.section	.nv.callgraph,"",@"SHT_CUDA_CALLGRAPH"
	.align	4
	.sectionentsize	8
	.align		4
        /*0000*/ 	.word	0x00000000
	.align		4
        /*0004*/ 	.word	0xffffffff
	.align		4
        /*0008*/ 	.word	0x00000000
	.align		4
        /*000c*/ 	.word	0xfffffffe
	.align		4
        /*0010*/ 	.word	0x00000000
	.align		4
        /*0014*/ 	.word	0xfffffffd
	.align		4
        /*0018*/ 	.word	0x00000000
	.align		4
        /*001c*/ 	.word	0xfffffffc


//--------------------- .text.add_source_2d       --------------------------
	.section	.text.add_source_2d,"ax",@progbits
	.align	128
        .global         add_source_2d
        .type           add_source_2d,@function
        .size           add_source_2d,(.L_x_6 - add_source_2d)
        .other          add_source_2d,@"STO_CUDA_ENTRY STV_DEFAULT"
add_source_2d:
.text.add_source_2d:
[----:B------:R-:W-:Y:S08]  /*0000*/  LDC R1, c[0x0][0x37c] ;  /* 0x0000df00ff017b82 */ /* 0x000ff00000000800 */
[----:B------:R-:W0:Y:S01]  /*0010*/  LDC.64 R4, c[0x0][0x398] ;  /* 0x0000e600ff047b82 */ /* 0x000e220000000a00 */
[----:B------:R-:W1:Y:S01]  /*0020*/  LDCU UR5, c[0x0][0x3a0] ;  /* 0x00007400ff0577ac */ /* 0x000e620008000800 */
[----:B------:R-:W1:Y:S06]  /*0030*/  LDCU.128 UR8, c[0x0][0x380] ;  /* 0x00007000ff0877ac */ /* 0x000e6c0008000c00 */
[----:B------:R-:W2:Y:S01]  /*0040*/  LDC R7, c[0x0][0x3b0] ;  /* 0x0000ec00ff077b82 */ /* 0x000ea20000000800 */
[----:B------:R-:W3:Y:S07]  /*0050*/  LDCU.64 UR6, c[0x0][0x358] ;  /* 0x00006b00ff0677ac */ /* 0x000eee0008000a00 */
[----:B------:R-:W2:Y:S01]  /*0060*/  LDC.64 R12, c[0x0][0x3a8] ;  /* 0x0000ea00ff0c7b82 */ /* 0x000ea20000000a00 */
[----:B-1----:R-:W-:-:S07]  /*0070*/  UIADD3 UR4, UPT, UPT, UR5, UR9, URZ ;  /* 0x0000000905047290 */ /* 0x002fce000fffe0ff */
[----:B------:R-:W1:Y:S01]  /*0080*/  LDC.64 R2, c[0x0][0x3b8] ;  /* 0x0000ee00ff027b82 */ /* 0x000e620000000a00 */
[C---:B0-----:R-:W-:Y:S02]  /*0090*/  IADD3 R11, PT, PT, R5.reuse, UR8, RZ ;  /* 0x00000008050b7c10 */ /* 0x041fe4000fffe0ff */
[----:B------:R-:W-:-:S05]  /*00a0*/  LEA R4, R5, R4, 0x1 ;  /* 0x0000000405047211 */ /* 0x000fca00078e08ff */
[----:B------:R-:W-:Y:S02]  /*00b0*/  IMAD R9, R4, UR4, R11 ;  /* 0x0000000404097c24 */ /* 0x000fe4000f8e020b */
[----:B--2---:R-:W-:Y:S02]  /*00c0*/  IMAD.WIDE R12, R7, 0x4, R12 ;  /* 0x00000004070c7825 */ /* 0x004fe400078e020c */
[----:B------:R-:W0:Y:S03]  /*00d0*/  LDC.64 R6, c[0x0][0x390] ;  /* 0x0000e400ff067b82 */ /* 0x000e260000000a00 */
[----:B---3--:R-:W2:Y:S01]  /*00e0*/  LDG.E R0, desc[UR6][R12.64] ;  /* 0x000000060c007981 */ /* 0x008ea2000c1e1900 */
[----:B-1----:R-:W-:-:S05]  /*00f0*/  IMAD.WIDE R8, R9, 0x4, R2 ;  /* 0x0000000409087825 */ /* 0x002fca00078e0202 */
[----:B------:R-:W3:Y:S01]  /*0100*/  LDG.E R19, desc[UR6][R8.64] ;  /* 0x0000000608137981 */ /* 0x000ee2000c1e1900 */
[----:B------:R-:W-:-:S06]  /*0110*/  UIADD3 UR5, UPT, UPT, UR5, UR11, URZ ;  /* 0x0000000b05057290 */ /* 0x000fcc000fffe0ff */
[----:B------:R-:W-:Y:S02]  /*0120*/  IMAD R11, R4, UR5, R11 ;  /* 0x00000005040b7c24 */ /* 0x000fe4000f8e020b */
[----:B0-----:R-:W-:Y:S01]  /*0130*/  FADD R15, -R6, 1 ;  /* 0x3f800000060f7421 */ /* 0x001fe20000000100 */
[----:B------:R-:W-:-:S03]  /*0140*/  FADD R17, -R7, 1 ;  /* 0x3f80000007117421 */ /* 0x000fc60000000100 */
[----:B--2---:R-:W-:-:S04]  /*0150*/  FMUL R10, R0, R15 ;  /* 0x0000000f000a7220 */ /* 0x004fc80000400000 */
[----:B---3--:R-:W-:Y:S01]  /*0160*/  FFMA R19, R10, R17, R19 ;  /* 0x000000110a137223 */ /* 0x008fe20000000013 */
[----:B------:R-:W-:-:S04]  /*0170*/  IMAD.WIDE R10, R11, 0x4, R2 ;  /* 0x000000040b0a7825 */ /* 0x000fc800078e0202 */
[----:B------:R-:W-:Y:S04]  /*0180*/  STG.E desc[UR6][R8.64], R19 ;  /* 0x0000001308007986 */ /* 0x000fe8000c101906 */
[----:B------:R-:W2:Y:S01]  /*0190*/  LDG.E R12, desc[UR6][R10.64] ;  /* 0x000000060a0c7981 */ /* 0x000ea2000c1e1900 */
[----:B------:R-:W-:Y:S01]  /*01a0*/  IADD3 R5, PT, PT, R5, UR10, RZ ;  /* 0x0000000a05057c10 */ /* 0x000fe2000fffe0ff */
[----:B------:R-:W-:-:S04]  /*01b0*/  FMUL R7, R0, R7 ;  /* 0x0000000700077220 */ /* 0x000fc80000400000 */
[----:B------:R-:W-:Y:S02]  /*01c0*/  IMAD R13, R4, UR4, R5 ;  /* 0x00000004040d7c24 */ /* 0x000fe4000f8e0205 */
[----:B--2---:R-:W-:Y:S02]  /*01d0*/  FFMA R15, R15, R7, R12 ;  /* 0x000000070f0f7223 */ /* 0x004fe4000000000c */
[----:B------:R-:W-:-:S03]  /*01e0*/  IMAD.WIDE R12, R13, 0x4, R2 ;  /* 0x000000040d0c7825 */ /* 0x000fc600078e0202 */
[----:B------:R-:W-:Y:S04]  /*01f0*/  STG.E desc[UR6][R10.64], R15 ;  /* 0x0000000f0a007986 */ /* 0x000fe8000c101906 */
[----:B------:R-:W2:Y:S01]  /*0200*/  LDG.E R14, desc[UR6][R12.64] ;  /* 0x000000060c0e7981 */ /* 0x000ea2000c1e1900 */
[----:B------:R-:W-:Y:S01]  /*0210*/  FMUL R17, R0, R17 ;  /* 0x0000001100117220 */ /* 0x000fe20000400000 */
[----:B------:R-:W-:-:S04]  /*0220*/  IMAD R5, R4, UR5, R5 ;  /* 0x0000000504057c24 */ /* 0x000fc8000f8e0205 */
[----:B------:R-:W-:-:S04]  /*0230*/  IMAD.WIDE R2, R5, 0x4, R2 ;  /* 0x0000000405027825 */ /* 0x000fc800078e0202 */
[----:B--2---:R-:W-:-:S05]  /*0240*/  FFMA R17, R17, R6, R14 ;  /* 0x0000000611117223 */ /* 0x004fca000000000e */
[----:B------:R-:W-:Y:S04]  /*0250*/  STG.E desc[UR6][R12.64], R17 ;  /* 0x000000110c007986 */ /* 0x000fe8000c101906 */
[----:B------:R-:W2:Y:S02]  /*0260*/  LDG.E R0, desc[UR6][R2.64] ;  /* 0x0000000602007981 */ /* 0x000ea4000c1e1900 */
[----:B--2---:R-:W-:-:S05]  /*0270*/  FFMA R7, R7, R6, R0 ;  /* 0x0000000607077223 */ /* 0x004fca0000000000 */
[----:B------:R-:W-:Y:S01]  /*0280*/  STG.E desc[UR6][R2.64], R7 ;  /* 0x0000000702007986 */ /* 0x000fe2000c101906 */
[----:B------:R-:W-:Y:S05]  /*0290*/  EXIT ;  /* 0x000000000000794d */ /* 0x000fea0003800000 */
.L_x_0:
[----:B------:R-:W-:-:S00]  /*02a0*/  BRA `(.L_x_0) ;  /* 0xfffffffc00fc7947 */ /* 0x000fc0000383ffff */
[----:B------:R-:W-:-:S00]  /*02b0*/  NOP ;  /* 0x0000000000007918 */ /* 0x000fc00000000000 */
        /* <DEDUP_REMOVED lines=12> */
.L_x_6:


//--------------------- .text.stencil_v_3d        --------------------------
	.section	.text.stencil_v_3d,"ax",@progbits
	.align	128
        .global         stencil_v_3d
        .type           stencil_v_3d,@function
        .size           stencil_v_3d,(.L_x_7 - stencil_v_3d)
        .other          stencil_v_3d,@"STO_CUDA_ENTRY STV_DEFAULT"
stencil_v_3d:
.text.stencil_v_3d:
[----:B------:R-:W-:Y:S01]  /*0000*/  LDC R1, c[0x0][0x37c] ;  /* 0x0000df00ff017b82 */ /* 0x000fe20000000800 */
[----:B------:R-:W0:Y:S07]  /*0010*/  S2R R35, SR_TID.Y ;  /* 0x0000000000237919 */ /* 0x000e2e0000002200 */
[----:B------:R-:W1:Y:S01]  /*0020*/  S2UR UR5, SR_CTAID.Y ;  /* 0x00000000000579c3 */ /* 0x000e620000002600 */
[----:B------:R-:W2:Y:S01]  /*0030*/  LDCU UR6, c[0x0][0x360] ;  /* 0x00006c00ff0677ac */ /* 0x000ea20008000800 */
[----:B------:R-:W3:Y:S01]  /*0040*/  S2R R34, SR_TID.X ;  /* 0x0000000000227919 */ /* 0x000ee20000002100 */
[----:B------:R-:W1:Y:S05]  /*0050*/  LDCU UR7, c[0x0][0x364] ;  /* 0x00006c80ff0777ac */ /* 0x000e6a0008000800 */
[----:B------:R-:W2:Y:S08]  /*0060*/  S2UR UR4, SR_CTAID.X ;  /* 0x00000000000479c3 */ /* 0x000eb00000002500 */
[----:B------:R-:W4:Y:S01]  /*0070*/  LDC.64 R10, c[0x0][0x3a8] ;  /* 0x0000ea00ff0a7b82 */ /* 0x000f220000000a00 */
[----:B-1----:R-:W-:-:S06]  /*0080*/  UIMAD UR5, UR5, UR7, URZ ;  /* 0x00000007050572a4 */ /* 0x002fcc000f8e02ff */
[----:B0-----:R-:W-:Y:S01]  /*0090*/  IADD3 R0, PT, PT, R35, UR5, RZ ;  /* 0x0000000523007c10 */ /* 0x001fe2000fffe0ff */
[----:B--2---:R-:W-:-:S06]  /*00a0*/  UIMAD UR4, UR4, UR6, URZ ;  /* 0x00000006040472a4 */ /* 0x004fcc000f8e02ff */
[----:B---3--:R-:W-:Y:S02]  /*00b0*/  IADD3 R3, PT, PT, R34, UR4, RZ ;  /* 0x0000000422037c10 */ /* 0x008fe4000fffe0ff */
[----:B----4-:R-:W-:-:S04]  /*00c0*/  ISETP.GE.AND P0, PT, R0, R11, PT ;  /* 0x0000000b0000720c */ /* 0x010fc80003f06270 */
[----:B------:R-:W-:-:S13]  /*00d0*/  ISETP.GE.OR P0, PT, R3, R10, P0 ;  /* 0x0000000a0300720c */ /* 0x000fda0000706670 */
[----:B------:R-:W-:Y:S05]  /*00e0*/  @P0 EXIT ;  /* 0x000000000000094d */ /* 0x000fea0003800000 */
[----:B------:R-:W0:Y:S08]  /*00f0*/  LDC.64 R22, c[0x0][0x3b0] ;  /* 0x0000ec00ff167b82 */ /* 0x000e300000000a00 */
[----:B------:R-:W1:Y:S01]  /*0100*/  LDC.64 R12, c[0x0][0x3b8] ;  /* 0x0000ee00ff0c7b82 */ /* 0x000e620000000a00 */
[----:B0-----:R-:W-:Y:S02]  /*0110*/  ISETP.GE.AND P0, PT, R22, 0x1, PT ;  /* 0x000000011600780c */ /* 0x001fe40003f06270 */
[----:B-1----:R-:W-:-:S02]  /*0120*/  LEA R30, R12, R11, 0x1 ;  /* 0x0000000b0c1e7211 */ /* 0x002fc400078e08ff */
[----:B------:R-:W-:Y:S02]  /*0130*/  IADD3 R0, PT, PT, R0, R12, RZ ;  /* 0x0000000c00007210 */ /* 0x000fe40007ffe0ff */
[----:B------:R-:W-:-:S07]  /*0140*/  IADD3 R5, PT, PT, R13, -0x4, RZ ;  /* 0xfffffffc0d057810 */ /* 0x000fce0007ffe0ff */
[----:B------:R-:W-:Y:S05]  /*0150*/  @!P0 EXIT ;  /* 0x000000000000894d */ /* 0x000fea0003800000 */
[C---:B------:R-:W-:Y:S01]  /*0160*/  IMAD R5, R30.reuse, R5, R0 ;  /* 0x000000051e057224 */ /* 0x040fe200078e0200 */
[----:B------:R-:W0:Y:S01]  /*0170*/  LDC.64 R18, c[0x0][0x380] ;  /* 0x0000e000ff127b82 */ /* 0x000e220000000a00 */
[----:B------:R-:W1:Y:S01]  /*0180*/  LDCU.64 UR6, c[0x0][0x358] ;  /* 0x00006b00ff0677ac */ /* 0x000e620008000a00 */
[----:B------:R-:W-:Y:S02]  /*0190*/  IADD3 R3, PT, PT, R3, R23, RZ ;  /* 0x0000001703037210 */ /* 0x000fe40007ffe0ff */
[C---:B------:R-:W-:Y:S02]  /*01a0*/  IADD3 R7, PT, PT, R30.reuse, R5, RZ ;  /* 0x000000051e077210 */ /* 0x040fe40007ffe0ff */
[----:B------:R-:W-:Y:S02]  /*01b0*/  LEA R8, R23, R10, 0x1 ;  /* 0x0000000a17087211 */ /* 0x000fe400078e08ff */
[----:B------:R-:W1:Y:S01]  /*01c0*/  LDC.64 R14, c[0x0][0x390] ;  /* 0x0000e400ff0e7b82 */ /* 0x000e620000000a00 */
[----:B------:R-:W-:-:S02]  /*01d0*/  IADD3 R9, PT, PT, R30, R7, RZ ;  /* 0x000000071e097210 */ /* 0x000fc40007ffe0ff */
[--C-:B------:R-:W-:Y:S02]  /*01e0*/  IMAD R29, R8, R7, R3.reuse ;  /* 0x00000007081d7224 */ /* 0x100fe400078e0203 */
[----:B------:R-:W-:Y:S01]  /*01f0*/  IADD3 R11, PT, PT, R30, R9, RZ ;  /* 0x000000091e0b7210 */ /* 0x000fe20007ffe0ff */
[----:B------:R-:W-:Y:S02]  /*0200*/  IMAD R7, R8, R5, R3 ;  /* 0x0000000508077224 */ /* 0x000fe400078e0203 */
[----:B------:R-:W2:Y:S01]  /*0210*/  LDC.64 R16, c[0x0][0x398] ;  /* 0x0000e600ff107b82 */ /* 0x000ea20000000a00 */
[----:B------:R-:W-:-:S04]  /*0220*/  IADD3 R33, PT, PT, R30, R11, RZ ;  /* 0x0000000b1e217210 */ /* 0x000fc80007ffe0ff */
[----:B------:R-:W-:-:S03]  /*0230*/  IADD3 R37, PT, PT, R30, R33, RZ ;  /* 0x000000211e257210 */ /* 0x000fc60007ffe0ff */
[----:B------:R-:W3:Y:S01]  /*0240*/  LDC.64 R20, c[0x0][0x3a0] ;  /* 0x0000e800ff147b82 */ /* 0x000ee20000000a00 */
[----:B------:R-:W-:Y:S01]  /*0250*/  IADD3 R27, PT, PT, R30, R37, RZ ;  /* 0x000000251e1b7210 */ /* 0x000fe20007ffe0ff */
[----:B------:R-:W-:Y:S02]  /*0260*/  IMAD R25, R8, R11, R3 ;  /* 0x0000000b08197224 */ /* 0x000fe400078e0203 */
[--C-:B0-----:R-:W-:Y:S01]  /*0270*/  IMAD.WIDE R6, R7, 0x4, R18.reuse ;  /* 0x0000000407067825 */ /* 0x101fe200078e0212 */
[----:B------:R-:W-:Y:S01]  /*0280*/  IADD3 R0, PT, PT, R30, R27, RZ ;  /* 0x0000001b1e007210 */ /* 0x000fe20007ffe0ff */
[----:B-1----:R-:W4:Y:S02]  /*0290*/  LDG.E R36, desc[UR6][R14.64] ;  /* 0x000000060e247981 */ /* 0x002f24000c1e1900 */
[--C-:B------:R-:W-:Y:S02]  /*02a0*/  IMAD.WIDE R28, R29, 0x4, R18.reuse ;  /* 0x000000041d1c7825 */ /* 0x100fe400078e0212 */
[----:B------:R-:W5:Y:S02]  /*02b0*/  LDG.E R7, desc[UR6][R6.64] ;  /* 0x0000000606077981 */ /* 0x000f64000c1e1900 */
[----:B------:R-:W-:-:S02]  /*02c0*/  IMAD.WIDE R24, R25, 0x4, R18 ;  /* 0x0000000419187825 */ /* 0x000fc400078e0212 */
[----:B--2---:R-:W4:Y:S02]  /*02d0*/  LDG.E R31, desc[UR6][R16.64] ;  /* 0x00000006101f7981 */ /* 0x004f24000c1e1900 */
[C-C-:B------:R-:W-:Y:S02]  /*02e0*/  IMAD R5, R8.reuse, R9, R3.reuse ;  /* 0x0000000908057224 */ /* 0x140fe400078e0203 */
[C-C-:B------:R-:W-:Y:S01]  /*02f0*/  IMAD R33, R8.reuse, R33, R3.reuse ;  /* 0x0000002108217224 */ /* 0x140fe200078e0203 */
[----:B------:R0:W5:Y:S01]  /*0300*/  LDG.E R9, desc[UR6][R28.64] ;  /* 0x000000061c097981 */ /* 0x000162000c1e1900 */
[C-C-:B------:R-:W-:Y:S02]  /*0310*/  IMAD R37, R8.reuse, R37, R3.reuse ;  /* 0x0000002508257224 */ /* 0x140fe400078e0203 */
[C-C-:B------:R-:W-:Y:S01]  /*0320*/  IMAD R27, R8.reuse, R27, R3.reuse ;  /* 0x0000001b081b7224 */ /* 0x140fe200078e0203 */
[----:B------:R1:W5:Y:S01]  /*0330*/  LDG.E R6, desc[UR6][R24.64] ;  /* 0x0000000618067981 */ /* 0x000362000c1e1900 */
[----:B------:R-:W-:Y:S01]  /*0340*/  IMAD R3, R8, R0, R3 ;  /* 0x0000000008037224 */ /* 0x000fe200078e0203 */
[----:B------:R-:W-:Y:S01]  /*0350*/  IADD3 R12, PT, PT, R12, UR5, R35 ;  /* 0x000000050c0c7c10 */ /* 0x000fe2000fffe023 */
[--C-:B------:R-:W-:Y:S01]  /*0360*/  IMAD.WIDE R4, R5, 0x4, R18.reuse ;  /* 0x0000000405047825 */ /* 0x100fe200078e0212 */
[----:B---3--:R-:W2:Y:S03]  /*0370*/  LDG.E R11, desc[UR6][R20.64] ;  /* 0x00000006140b7981 */ /* 0x008ea6000c1e1900 */
[----:B0-----:R-:W-:-:S04]  /*0380*/  IMAD.WIDE R28, R37, 0x4, R18 ;  /* 0x00000004251c7825 */ /* 0x001fc800078e0212 */
[--C-:B-1----:R-:W-:Y:S01]  /*0390*/  IMAD.WIDE R24, R3, 0x4, R18.reuse ;  /* 0x0000000403187825 */ /* 0x102fe200078e0212 */
[----:B------:R-:W5:Y:S04]  /*03a0*/  LDG.E R5, desc[UR6][R4.64] ;  /* 0x0000000604057981 */ /* 0x000f68000c1e1900 */
[----:B------:R-:W5:Y:S04]  /*03b0*/  LDG.E R3, desc[UR6][R28.64] ;  /* 0x000000061c037981 */ /* 0x000f68000c1e1900 */
[----:B------:R-:W5:Y:S01]  /*03c0*/  LDG.E R0, desc[UR6][R24.64] ;  /* 0x0000000618007981 */ /* 0x000f62000c1e1900 */
[----:B------:R-:W-:-:S05]  /*03d0*/  IMAD.WIDE R26, R27, 0x4, R18 ;  /* 0x000000041b1a7825 */ /* 0x000fca00078e0212 */
[----:B------:R0:W5:Y:S02]  /*03e0*/  LDG.E R2, desc[UR6][R26.64] ;  /* 0x000000061a027981 */ /* 0x000164000c1e1900 */
[----:B0-----:R-:W-:Y:S01]  /*03f0*/  IMAD R27, R30, R13, RZ ;  /* 0x0000000d1e1b7224 */ /* 0x001fe200078e02ff */
[----:B------:R-:W-:-:S04]  /*0400*/  IADD3 R13, PT, PT, R10, UR4, R34 ;  /* 0x000000040a0d7c10 */ /* 0x000fc8000fffe022 */
[----:B------:R-:W-:Y:S02]  /*0410*/  IADD3 R10, PT, PT, R12, R27, RZ ;  /* 0x0000001b0c0a7210 */ /* 0x000fe40007ffe0ff */
[----:B------:R-:W-:-:S03]  /*0420*/  IADD3 R37, PT, PT, R23, UR4, R34 ;  /* 0x0000000417257c10 */ /* 0x000fc6000fffe022 */
[----:B------:R-:W-:Y:S01]  /*0430*/  IMAD R13, R8, R10, R13 ;  /* 0x0000000a080d7224 */ /* 0x000fe200078e020d */
[----:B------:R-:W-:Y:S01]  /*0440*/  LEA R34, R27, R12, 0x1 ;  /* 0x0000000c1b227211 */ /* 0x000fe200078e08ff */
[----:B------:R-:W-:Y:S01]  /*0450*/  IMAD.WIDE R32, R33, 0x4, R18 ;  /* 0x0000000421207825 */ /* 0x000fe200078e0212 */
[----:B------:R-:W-:-:S03]  /*0460*/  IADD3 R12, PT, PT, R10, -0x2, RZ ;  /* 0xfffffffe0a0c7810 */ /* 0x000fc60007ffe0ff */
[----:B------:R-:W-:Y:S01]  /*0470*/  IMAD R35, R23, 0x3, R13 ;  /* 0x0000000317237824 */ /* 0x000fe200078e020d */
[----:B------:R-:W-:Y:S01]  /*0480*/  IADD3 R13, PT, PT, R10, -0x3, RZ ;  /* 0xfffffffd0a0d7810 */ /* 0x000fe20007ffe0ff */
[C-C-:B------:R-:W-:Y:S01]  /*0490*/  IMAD R23, R8.reuse, R10, R37.reuse ;  /* 0x0000000a08177224 */ /* 0x140fe200078e0225 */
[----:B------:R0:W5:Y:S01]  /*04a0*/  LDG.E R4, desc[UR6][R32.64] ;  /* 0x0000000620047981 */ /* 0x000162000c1e1900 */
[C-C-:B------:R-:W-:Y:S02]  /*04b0*/  IMAD R12, R8.reuse, R12, R37.reuse ;  /* 0x0000000c080c7224 */ /* 0x140fe400078e0225 */
[C-C-:B------:R-:W-:Y:S02]  /*04c0*/  IMAD R13, R8.reuse, R13, R37.reuse ;  /* 0x0000000d080d7224 */ /* 0x140fe400078e0225 */
[C---:B------:R-:W-:Y:S02]  /*04d0*/  IMAD R30, R8.reuse, R30, RZ ;  /* 0x0000001e081e7224 */ /* 0x040fe400078e02ff */
[----:B0-----:R-:W-:Y:S01]  /*04e0*/  IMAD R33, R8, R34, R37 ;  /* 0x0000002208217224 */ /* 0x001fe200078e0225 */
[----:B------:R-:W-:Y:S01]  /*04f0*/  IADD3 R32, PT, PT, -R22, RZ, RZ ;  /* 0x000000ff16207210 */ /* 0x000fe20007ffe1ff */
[----:B----4-:R-:W-:Y:S01]  /*0500*/  FADD R36, R36, R31 ;  /* 0x0000001f24247221 */ /* 0x010fe20000000000 */
[----:B------:R-:W-:-:S02]  /*0510*/  IADD3 R31, PT, PT, R10, -0x4, RZ ;  /* 0xfffffffc0a1f7810 */ /* 0x000fc40007ffe0ff */
[----:B------:R-:W-:-:S03]  /*0520*/  IADD3 R10, PT, PT, R10, -0x1, RZ ;  /* 0xffffffff0a0a7810 */ /* 0x000fc60007ffe0ff */
[C-C-:B------:R-:W-:Y:S02]  /*0530*/  IMAD R31, R8.reuse, R31, R37.reuse ;  /* 0x0000001f081f7224 */ /* 0x140fe400078e0225 */
[----:B------:R-:W-:Y:S01]  /*0540*/  IMAD R10, R8, R10, R37 ;  /* 0x0000000a080a7224 */ /* 0x000fe200078e0225 */
[----:B------:R-:W-:Y:S01]  /*0550*/  IADD3 R37, PT, PT, R23, 0x1, RZ ;  /* 0x0000000117257810 */ /* 0x000fe20007ffe0ff */
[----:B--2---:R-:W-:-:S07]  /*0560*/  FADD R11, R11, R36 ;  /* 0x000000240b0b7221 */ /* 0x004fce0000000000 */
.L_x_1:
[----:B------:R-:W-:Y:S01]  /*0570*/  IMAD.WIDE R28, R37, 0x4, R18 ;  /* 0x00000004251c7825 */ /* 0x000fe200078e0212 */
[----:B------:R-:W2:Y:S04]  /*0580*/  LDG.E R23, desc[UR6][R14.64+0x4] ;  /* 0x000004060e177981 */ /* 0x000ea8000c1e1900 */
[----:B------:R-:W3:Y:S04]  /*0590*/  LDG.E R22, desc[UR6][R28.64] ;  /* 0x000000061c167981 */ /* 0x000ee8000c1e1900 */
[----:B------:R-:W3:Y:S04]  /*05a0*/  LDG.E R25, desc[UR6][R28.64+-0x8] ;  /* 0xfffff8061c197981 */ /* 0x000ee8000c1e1900 */
[----:B------:R-:W4:Y:S04]  /*05b0*/  LDG.E R26, desc[UR6][R28.64+0x4] ;  /* 0x000004061c1a7981 */ /* 0x000f28000c1e1900 */
[----:B------:R-:W4:Y:S04]  /*05c0*/  LDG.E R27, desc[UR6][R28.64+-0xc] ;  /* 0xfffff4061c1b7981 */ /* 0x000f28000c1e1900 */
[----:B------:R-:W2:Y:S04]  /*05d0*/  LDG.E R34, desc[UR6][R28.64+-0x10] ;  /* 0xfffff0061c227981 */ /* 0x000ea8000c1e1900 */
[----:B------:R-:W2:Y:S01]  /*05e0*/  LDG.E R36, desc[UR6][R28.64+-0x14] ;  /* 0xffffec061c247981 */ /* 0x000ea2000c1e1900 */
[----:B---3--:R-:W-:Y:S01]  /*05f0*/  FADD R24, R22, R25 ;  /* 0x0000001916187221 */ /* 0x008fe20000000000 */
[----:B----4-:R-:W-:-:S02]  /*0600*/  FADD R22, R26, R27 ;  /* 0x0000001b1a167221 */ /* 0x010fc40000000000 */
[----:B------:R-:W3:Y:S01]  /*0610*/  LDG.E R26, desc[UR6][R14.64+0x8] ;  /* 0x000008060e1a7981 */ /* 0x000ee2000c1e1900 */
[----:B--2---:R-:W-:-:S03]  /*0620*/  FMUL R24, R23, R24 ;  /* 0x0000001817187220 */ /* 0x004fc60000400000 */
[----:B------:R-:W2:Y:S04]  /*0630*/  LDG.E R27, desc[UR6][R28.64+0x8] ;  /* 0x000008061c1b7981 */ /* 0x000ea8000c1e1900 */
[----:B------:R-:W4:Y:S01]  /*0640*/  LDG.E R23, desc[UR6][R14.64+0xc] ;  /* 0x00000c060e177981 */ /* 0x000f22000c1e1900 */
[----:B-----5:R-:W-:-:S04]  /*0650*/  FFMA R25, R11, R4, R24 ;  /* 0x000000040b197223 */ /* 0x020fc80000000018 */
[----:B---3--:R-:W-:Y:S02]  /*0660*/  FFMA R22, R26, R22, R25 ;  /* 0x000000161a167223 */ /* 0x008fe40000000019 */
[----:B------:R-:W3:Y:S01]  /*0670*/  LDG.E R25, desc[UR6][R28.64+0xc] ;  /* 0x00000c061c197981 */ /* 0x000ee2000c1e1900 */
[----:B--2---:R-:W-:Y:S01]  /*0680*/  FADD R24, R27, R34 ;  /* 0x000000221b187221 */ /* 0x004fe20000000000 */
[----:B------:R-:W-:Y:S02]  /*0690*/  IMAD.WIDE R26, R10, 0x4, R18 ;  /* 0x000000040a1a7825 */ /* 0x000fe400078e0212 */
[----:B------:R-:W2:Y:S02]  /*06a0*/  LDG.E R34, desc[UR6][R14.64+0x10] ;  /* 0x000010060e227981 */ /* 0x000ea4000c1e1900 */
[----:B----4-:R-:W-:Y:S01]  /*06b0*/  FFMA R24, R23, R24, R22 ;  /* 0x0000001817187223 */ /* 0x010fe20000000016 */
[----:B------:R-:W-:Y:S01]  /*06c0*/  IMAD.WIDE R22, R35, 0x4, R18 ;  /* 0x0000000423167825 */ /* 0x000fe200078e0212 */
[----:B------:R-:W4:Y:S04]  /*06d0*/  LDG.E R27, desc[UR6][R26.64] ;  /* 0x000000061a1b7981 */ /* 0x000f28000c1e1900 */
[----:B------:R-:W4:Y:S04]  /*06e0*/  LDG.E R29, desc[UR6][R16.64+0x4] ;  /* 0x00000406101d7981 */ /* 0x000f28000c1e1900 */
[----:B------:R-:W4:Y:S04]  /*06f0*/  LDG.E R28, desc[UR6][R16.64+0x8] ;  /* 0x00000806101c7981 */ /* 0x000f28000c1e1900 */
[----:B------:R0:W4:Y:S02]  /*0700*/  LDG.E R26, desc[UR6][R22.64] ;  /* 0x00000006161a7981 */ /* 0x000124000c1e1900 */
[----:B0-----:R-:W-:-:S04]  /*0710*/  IMAD.WIDE R22, R8, 0x4, R22 ;  /* 0x0000000408167825 */ /* 0x001fc800078e0216 */
[----:B---3--:R-:W-:-:S04]  /*0720*/  FADD R25, R25, R36 ;  /* 0x0000002419197221 */ /* 0x008fc80000000000 */
[----:B--2---:R-:W-:Y:S01]  /*0730*/  FFMA R34, R34, R25, R24 ;  /* 0x0000001922227223 */ /* 0x004fe20000000018 */
[----:B------:R-:W-:-:S06]  /*0740*/  IMAD.WIDE R24, R12, 0x4, R18 ;  /* 0x000000040c187825 */ /* 0x000fcc00078e0212 */
[----:B------:R-:W2:Y:S01]  /*0750*/  LDG.E R25, desc[UR6][R24.64] ;  /* 0x0000000618197981 */ /* 0x000ea2000c1e1900 */
[----:B----4-:R-:W-:-:S03]  /*0760*/  FADD R36, R26, R27 ;  /* 0x0000001b1a247221 */ /* 0x010fc60000000000 */
[----:B------:R-:W2:Y:S01]  /*0770*/  LDG.E R26, desc[UR6][R22.64] ;  /* 0x00000006161a7981 */ /* 0x000ea2000c1e1900 */
[----:B------:R-:W-:Y:S01]  /*0780*/  FFMA R29, R29, R36, R34 ;  /* 0x000000241d1d7223 */ /* 0x000fe20000000022 */
[----:B--2---:R-:W-:Y:S01]  /*0790*/  FADD R36, R26, R25 ;  /* 0x000000191a247221 */ /* 0x004fe20000000000 */
[----:B------:R-:W-:Y:S01]  /*07a0*/  IMAD.WIDE R26, R8, 0x4, R22 ;  /* 0x00000004081a7825 */ /* 0x000fe200078e0216 */
[----:B------:R-:W2:Y:S03]  /*07b0*/  LDG.E R25, desc[UR6][R16.64+0x10] ;  /* 0x0000100610197981 */ /* 0x000ea6000c1e1900 */
[----:B------:R-:W-:Y:S01]  /*07c0*/  FFMA R36, R28, R36, R29 ;  /* 0x000000241c247223 */ /* 0x000fe2000000001d */
[--C-:B------:R-:W-:Y:S01]  /*07d0*/  IMAD.WIDE R28, R13, 0x4, R18.reuse ;  /* 0x000000040d1c7825 */ /* 0x100fe200078e0212 */
[----:B------:R0:W3:Y:S05]  /*07e0*/  LDG.E R34, desc[UR6][R26.64] ;  /* 0x000000061a227981 */ /* 0x0000ea000c1e1900 */
[----:B------:R-:W3:Y:S01]  /*07f0*/  LDG.E R29, desc[UR6][R28.64] ;  /* 0x000000061c1d7981 */ /* 0x000ee2000c1e1900 */
[----:B------:R-:W-:-:S04]  /*0800*/  IMAD.WIDE R22, R31, 0x4, R18 ;  /* 0x000000041f167825 */ /* 0x000fc800078e0212 */
[----:B0-----:R-:W-:Y:S02]  /*0810*/  IMAD.WIDE R26, R8, 0x4, R26 ;  /* 0x00000004081a7825 */ /* 0x001fe400078e021a */
[----:B------:R-:W4:Y:S04]  /*0820*/  LDG.E R23, desc[UR6][R22.64] ;  /* 0x0000000616177981 */ /* 0x000f28000c1e1900 */
[----:B------:R-:W2:Y:S04]  /*0830*/  LDG.E R28, desc[UR6][R16.64+0xc] ;  /* 0x00000c06101c7981 */ /* 0x000ea8000c1e1900 */
[----:B------:R-:W4:Y:S04]  /*0840*/  LDG.E R24, desc[UR6][R26.64] ;  /* 0x000000061a187981 */ /* 0x000f28000c1e1900 */
[----:B------:R-:W4:Y:S04]  /*0850*/  LDG.E R26, desc[UR6][R20.64+0xc] ;  /* 0x00000c06141a7981 */ /* 0x000f28000c1e1900 */
[----:B------:R-:W4:Y:S01]  /*0860*/  LDG.E R27, desc[UR6][R20.64+0x10] ;  /* 0x00001006141b7981 */ /* 0x000f22000c1e1900 */
[----:B---3--:R-:W-:-:S04]  /*0870*/  FADD R34, R34, R29 ;  /* 0x0000001d22227221 */ /* 0x008fc80000000000 */
[----:B--2---:R-:W-:Y:S02]  /*0880*/  FFMA R28, R28, R34, R36 ;  /* 0x000000221c1c7223 */ /* 0x004fe40000000024 */
[----:B------:R-:W2:Y:S04]  /*0890*/  LDG.E R34, desc[UR6][R20.64+0x4] ;  /* 0x0000040614227981 */ /* 0x000ea8000c1e1900 */
[----:B------:R-:W3:Y:S01]  /*08a0*/  LDG.E R36, desc[UR6][R20.64+0x8] ;  /* 0x0000080614247981 */ /* 0x000ee2000c1e1900 */
[----:B----4-:R-:W-:-:S04]  /*08b0*/  FADD R24, R24, R23 ;  /* 0x0000001718187221 */ /* 0x010fc80000000000 */
[----:B------:R-:W-:Y:S01]  /*08c0*/  FFMA R29, R25, R24, R28 ;  /* 0x00000018191d7223 */ /* 0x000fe2000000001c */
[----:B------:R-:W-:-:S06]  /*08d0*/  IMAD.WIDE R24, R33, 0x4, R18 ;  /* 0x0000000421187825 */ /* 0x000fcc00078e0212 */
[----:B------:R-:W4:Y:S01]  /*08e0*/  LDG.E R24, desc[UR6][R24.64] ;  /* 0x0000000618187981 */ /* 0x000f22000c1e1900 */
[----:B------:R-:W-:Y:S01]  /*08f0*/  FADD R22, R6, R3 ;  /* 0x0000000306167221 */ /* 0x000fe20000000000 */
[----:B------:R-:W-:Y:S01]  /*0900*/  FADD R28, R9, R0 ;  /* 0x00000000091c7221 */ /* 0x000fe20000000000 */
[----:B------:R-:W-:-:S04]  /*0910*/  IADD3 R32, PT, PT, R32, 0x1, RZ ;  /* 0x0000000120207810 */ /* 0x000fc80007ffe0ff */
[----:B------:R-:W-:Y:S02]  /*0920*/  ISETP.NE.AND P0, PT, R32, RZ, PT ;  /* 0x000000ff2000720c */ /* 0x000fe40003f05270 */
[C---:B------:R-:W-:Y:S02]  /*0930*/  IADD3 R35, PT, PT, R30.reuse, R35, RZ ;  /* 0x000000231e237210 */ /* 0x040fe40007ffe0ff */
[C---:B------:R-:W-:Y:S02]  /*0940*/  IADD3 R31, PT, PT, R30.reuse, R31, RZ ;  /* 0x0000001f1e1f7210 */ /* 0x040fe40007ffe0ff */
[C---:B------:R-:W-:Y:S02]  /*0950*/  IADD3 R13, PT, PT, R30.reuse, R13, RZ ;  /* 0x0000000d1e0d7210 */ /* 0x040fe40007ffe0ff */
[C---:B------:R-:W-:Y:S02]  /*0960*/  IADD3 R12, PT, PT, R30.reuse, R12, RZ ;  /* 0x0000000c1e0c7210 */ /* 0x040fe40007ffe0ff */
[----:B------:R-:W-:-:S02]  /*0970*/  IADD3 R10, PT, PT, R30, R10, RZ ;  /* 0x0000000a1e0a7210 */ /* 0x000fc40007ffe0ff */
[----:B------:R-:W-:Y:S01]  /*0980*/  IADD3 R33, PT, PT, R30, R33, RZ ;  /* 0x000000211e217210 */ /* 0x000fe20007ffe0ff */
[----:B--2---:R-:W-:Y:S01]  /*0990*/  FFMA R29, R34, R22, R29 ;  /* 0x00000016221d7223 */ /* 0x004fe2000000001d */
[----:B------:R-:W-:-:S04]  /*09a0*/  FADD R22, R5, R2 ;  /* 0x0000000205167221 */ /* 0x000fc80000000000 */
[----:B---3--:R-:W-:Y:S02]  /*09b0*/  FFMA R29, R36, R22, R29 ;  /* 0x00000016241d7223 */ /* 0x008fe4000000001d */
[----:B------:R-:W0:Y:S02]  /*09c0*/  LDC.64 R22, c[0x0][0x388] ;  /* 0x0000e200ff167b82 */ /* 0x000e240000000a00 */
[----:B------:R-:W-:Y:S01]  /*09d0*/  FFMA R26, R26, R28, R29 ;  /* 0x0000001c1a1a7223 */ /* 0x000fe2000000001d */
[----:B----4-:R-:W-:-:S04]  /*09e0*/  FADD R7, R24, R7 ;  /* 0x0000000718077221 */ /* 0x010fc80000000000 */
[----:B------:R-:W-:Y:S01]  /*09f0*/  FFMA R27, R27, R7, R26 ;  /* 0x000000071b1b7223 */ /* 0x000fe2000000001a */
[----:B------:R-:W-:-:S03]  /*0a00*/  IADD3 R7, PT, PT, R37, -0x1, RZ ;  /* 0xffffffff25077810 */ /* 0x000fc60007ffe0ff */
[----:B------:R-:W-:Y:S02]  /*0a10*/  FADD R27, R27, R4 ;  /* 0x000000041b1b7221 */ /* 0x000fe40000000000 */
[----:B0-----:R-:W-:Y:S01]  /*0a20*/  IMAD.WIDE R22, R7, 0x4, R22 ;  /* 0x0000000407167825 */ /* 0x001fe200078e0216 */
[----:B------:R-:W-:Y:S02]  /*0a30*/  MOV R7, R9 ;  /* 0x0000000900077202 */ /* 0x000fe40000000f00 */
[----:B------:R-:W-:Y:S02]  /*0a40*/  MOV R9, R5 ;  /* 0x0000000500097202 */ /* 0x000fe40000000f00 */
[----:B------:R-:W-:Y:S01]  /*0a50*/  MOV R5, R6 ;  /* 0x0000000600057202 */ /* 0x000fe20000000f00 */
[----:B------:R0:W-:Y:S01]  /*0a60*/  STG.E desc[UR6][R22.64], R27 ;  /* 0x0000001b16007986 */ /* 0x0001e2000c101906 */
[----:B------:R-:W-:Y:S02]  /*0a70*/  MOV R6, R4 ;  /* 0x0000000400067202 */ /* 0x000fe40000000f00 */
[----:B------:R-:W-:-:S02]  /*0a80*/  MOV R4, R3 ;  /* 0x0000000300047202 */ /* 0x000fc40000000f00 */
[----:B------:R-:W-:Y:S02]  /*0a90*/  MOV R3, R2 ;  /* 0x0000000200037202 */ /* 0x000fe40000000f00 */
[----:B------:R-:W-:Y:S02]  /*0aa0*/  MOV R2, R0 ;  /* 0x0000000000027202 */ /* 0x000fe40000000f00 */
[----:B------:R-:W-:Y:S02]  /*0ab0*/  IADD3 R37, PT, PT, R30, R37, RZ ;  /* 0x000000251e257210 */ /* 0x000fe40007ffe0ff */
[----:B------:R-:W-:Y:S01]  /*0ac0*/  MOV R0, R24 ;  /* 0x0000001800007202 */ /* 0x000fe20000000f00 */
[----:B0-----:R-:W-:Y:S06]  /*0ad0*/  @P0 BRA `(.L_x_1) ;  /* 0xfffffff800a40947 */ /* 0x001fec000383ffff */
[----:B------:R-:W-:Y:S05]  /*0ae0*/  EXIT ;  /* 0x000000000000794d */ /* 0x000fea0003800000 */
.L_x_2:
        /* <DEDUP_REMOVED lines=9> */
.L_x_7:


//--------------------- .text.test_knl_3          --------------------------
	.section	.text.test_knl_3,"ax",@progbits
	.align	128
        .global         test_knl_3
        .type           test_knl_3,@function
        .size           test_knl_3,(.L_x_8 - test_knl_3)
        .other          test_knl_3,@"STO_CUDA_ENTRY STV_DEFAULT"
test_knl_3:
.text.test_knl_3:
[----:B------:R-:W-:Y:S01]  /*0000*/  LDC R1, c[0x0][0x37c] ;  /* 0x0000df00ff017b82 */ /* 0x000fe20000000800 */
[----:B------:R-:W0:Y:S07]  /*0010*/  S2R R7, SR_TID.X ;  /* 0x0000000000077919 */ /* 0x000e2e0000002100 */
[----:B------:R-:W0:Y:S01]  /*0020*/  S2UR UR6, SR_CTAID.X ;  /* 0x00000000000679c3 */ /* 0x000e220000002500 */
[----:B------:R-:W1:Y:S07]  /*0030*/  LDCU.64 UR4, c[0x0][0x358] ;  /* 0x00006b00ff0477ac */ /* 0x000e6e0008000a00 */
[----:B------:R-:W0:Y:S08]  /*0040*/  LDC R0, c[0x0][0x360] ;  /* 0x0000d800ff007b82 */ /* 0x000e300000000800 */
[----:B------:R-:W2:Y:S08]  /*0050*/  LDC.64 R2, c[0x0][0x380] ;  /* 0x0000e000ff027b82 */ /* 0x000eb00000000a00 */
[----:B------:R-:W3:Y:S01]  /*0060*/  LDC.64 R4, c[0x0][0x388] ;  /* 0x0000e200ff047b82 */ /* 0x000ee20000000a00 */
[----:B0-----:R-:W-:-:S04]  /*0070*/  IMAD R7, R0, UR6, R7 ;  /* 0x0000000600077c24 */ /* 0x001fc8000f8e0207 */
[----:B--2---:R-:W-:-:S06]  /*0080*/  IMAD.WIDE R2, R7, 0x4, R2 ;  /* 0x0000000407027825 */ /* 0x004fcc00078e0202 */
[----:B-1----:R-:W2:Y:S01]  /*0090*/  LDG.E R3, desc[UR4][R2.64] ;  /* 0x0000000402037981 */ /* 0x002ea2000c1e1900 */
[----:B---3--:R-:W-:-:S05]  /*00a0*/  IMAD.WIDE R4, R7, 0x4, R4 ;  /* 0x0000000407047825 */ /* 0x008fca00078e0204 */
[----:B--2---:R-:W-:Y:S01]  /*00b0*/  STG.E desc[UR4][R4.64], R3 ;  /* 0x0000000304007986 */ /* 0x004fe2000c101904 */
[----:B------:R-:W-:Y:S05]  /*00c0*/  EXIT ;  /* 0x000000000000794d */ /* 0x000fea0003800000 */
.L_x_3:
        /* <DEDUP_REMOVED lines=11> */
.L_x_8:


//--------------------- .text.test_knl_2          --------------------------
	.section	.text.test_knl_2,"ax",@progbits
	.align	128
        .global         test_knl_2
        .type           test_knl_2,@function
        .size           test_knl_2,(.L_x_9 - test_knl_2)
        .other          test_knl_2,@"STO_CUDA_ENTRY STV_DEFAULT"
test_knl_2:
.text.test_knl_2:
        /* <DEDUP_REMOVED lines=13> */
.L_x_4:
        /* <DEDUP_REMOVED lines=11> */
.L_x_9:


//--------------------- .text.test_knl_1          --------------------------
	.section	.text.test_knl_1,"ax",@progbits
	.align	128
        .global         test_knl_1
        .type           test_knl_1,@function
        .size           test_knl_1,(.L_x_10 - test_knl_1)
        .other          test_knl_1,@"STO_CUDA_ENTRY STV_DEFAULT"
test_knl_1:
.text.test_knl_1:
        /* <DEDUP_REMOVED lines=13> */
.L_x_5:
        /* <DEDUP_REMOVED lines=11> */
.L_x_10:


//--------------------- .nv.shared.reserved.0     --------------------------
	.section	.nv.shared.reserved.0,"aw",@nobits
	.weak		__nv_reservedSMEM_offset_0_alias
	.size		__nv_reservedSMEM_offset_0_alias, 0, 64
	.other		__nv_reservedSMEM_offset_0_alias,@"STO_CUDA_RESERVED_SHARED STV_DEFAULT"
__nv_reservedSMEM_offset_0_alias:
	.zero		0
	.zero		64


//--------------------- .nv.constant0.add_source_2d --------------------------
	.section	.nv.constant0.add_source_2d,"a",@progbits
	.sectionflags	@""
	.align	4
.nv.constant0.add_source_2d:
	.zero		960


//--------------------- .nv.constant0.stencil_v_3d --------------------------
	.section	.nv.constant0.stencil_v_3d,"a",@progbits
	.sectionflags	@""
	.align	4
.nv.constant0.stencil_v_3d:
	.zero		960


//--------------------- .nv.constant0.test_knl_3  --------------------------
	.section	.nv.constant0.test_knl_3,"a",@progbits
	.sectionflags	@""
	.align	4
.nv.constant0.test_knl_3:
	.zero		924


//--------------------- .nv.constant0.test_knl_2  --------------------------
	.section	.nv.constant0.test_knl_2,"a",@progbits
	.sectionflags	@""
	.align	4
.nv.constant0.test_knl_2:
	.zero		948


//--------------------- .nv.constant0.test_knl_1  --------------------------
	.section	.nv.constant0.test_knl_1,"a",@progbits
	.sectionflags	@""
	.align	4
.nv.constant0.test_knl_1:
	.zero		916


//--------------------- SYMBOLS --------------------------

	.type		.nv.reservedSmem.offset0,@object
	.size		.nv.reservedSmem.offset0,0x4
